//
// Generated by NVIDIA NVVM Compiler
//
// Compiler Build ID: CL-36424714
// Cuda compilation tools, release 13.0, V13.0.88
// Based on NVVM 20.0.0
//

.version 9.0
.target sm_100
.address_size 64

	// .globl	_Z3mulI6__halfEvPT_S2_S2_

.visible .entry _Z3mulI6__halfEvPT_S2_S2_(
	.param .u64 .ptr .align 1 _Z3mulI6__halfEvPT_S2_S2__param_0,
	.param .u64 .ptr .align 1 _Z3mulI6__halfEvPT_S2_S2__param_1,
	.param .u64 .ptr .align 1 _Z3mulI6__halfEvPT_S2_S2__param_2
)
{
	.reg .b16 	%rs<4>;
	.reg .b32 	%r<5>;
	.reg .b64 	%rd<11>;

	ld.param.u64 	%rd1, [_Z3mulI6__halfEvPT_S2_S2__param_0];
	ld.param.u64 	%rd2, [_Z3mulI6__halfEvPT_S2_S2__param_1];
	ld.param.u64 	%rd3, [_Z3mulI6__halfEvPT_S2_S2__param_2];
	cvta.to.global.u64 	%rd4, %rd3;
	cvta.to.global.u64 	%rd5, %rd2;
	cvta.to.global.u64 	%rd6, %rd1;
	mov.u32 	%r1, %tid.x;
	mov.u32 	%r2, %ctaid.x;
	mov.u32 	%r3, %ntid.x;
	mad.lo.s32 	%r4, %r2, %r3, %r1;
	mul.wide.s32 	%rd7, %r4, 2;
	add.s64 	%rd8, %rd6, %rd7;
	add.s64 	%rd9, %rd5, %rd7;
	ld.global.u16 	%rs2, [%rd8];
	ld.global.u16 	%rs3, [%rd9];
	// begin inline asm
	{mul.f16 %rs1,%rs2,%rs3;
}
	// end inline asm
	add.s64 	%rd10, %rd4, %rd7;
	st.global.u16 	[%rd10], %rs1;
	ret;

}
	// .globl	_Z12ApplyGenericILi8E13SimpleFactoryI15MultiplyFunctorI6__halfEES2_JS2_S2_EEvT0_lP6PackedIT1_XT_EEDpPKS6_IT2_XT_EElPS7_DpPKSA_
.visible .entry _Z12ApplyGenericILi8E13SimpleFactoryI15MultiplyFunctorI6__halfEES2_JS2_S2_EEvT0_lP6PackedIT1_XT_EEDpPKS6_IT2_XT_EElPS7_DpPKSA_(
	.param .align 1 .b8 _Z12ApplyGenericILi8E13SimpleFactoryI15MultiplyFunctorI6__halfEES2_JS2_S2_EEvT0_lP6PackedIT1_XT_EEDpPKS6_IT2_XT_EElPS7_DpPKSA__param_0[1],
	.param .u64 _Z12ApplyGenericILi8E13SimpleFactoryI15MultiplyFunctorI6__halfEES2_JS2_S2_EEvT0_lP6PackedIT1_XT_EEDpPKS6_IT2_XT_EElPS7_DpPKSA__param_1,
	.param .u64 .ptr .align 1 _Z12ApplyGenericILi8E13SimpleFactoryI15MultiplyFunctorI6__halfEES2_JS2_S2_EEvT0_lP6PackedIT1_XT_EEDpPKS6_IT2_XT_EElPS7_DpPKSA__param_2,
	.param .u64 .ptr .align 1 _Z12ApplyGenericILi8E13SimpleFactoryI15MultiplyFunctorI6__halfEES2_JS2_S2_EEvT0_lP6PackedIT1_XT_EEDpPKS6_IT2_XT_EElPS7_DpPKSA__param_3,
	.param .u64 .ptr .align 1 _Z12ApplyGenericILi8E13SimpleFactoryI15MultiplyFunctorI6__halfEES2_JS2_S2_EEvT0_lP6PackedIT1_XT_EEDpPKS6_IT2_XT_EElPS7_DpPKSA__param_4,
	.param .u64 _Z12ApplyGenericILi8E13SimpleFactoryI15MultiplyFunctorI6__halfEES2_JS2_S2_EEvT0_lP6PackedIT1_XT_EEDpPKS6_IT2_XT_EElPS7_DpPKSA__param_5,
	.param .u64 .ptr .align 1 _Z12ApplyGenericILi8E13SimpleFactoryI15MultiplyFunctorI6__halfEES2_JS2_S2_EEvT0_lP6PackedIT1_XT_EEDpPKS6_IT2_XT_EElPS7_DpPKSA__param_6,
	.param .u64 .ptr .align 1 _Z12ApplyGenericILi8E13SimpleFactoryI15MultiplyFunctorI6__halfEES2_JS2_S2_EEvT0_lP6PackedIT1_XT_EEDpPKS6_IT2_XT_EElPS7_DpPKSA__param_7,
	.param .u64 .ptr .align 1 _Z12ApplyGenericILi8E13SimpleFactoryI15MultiplyFunctorI6__halfEES2_JS2_S2_EEvT0_lP6PackedIT1_XT_EEDpPKS6_IT2_XT_EElPS7_DpPKSA__param_8
)
.maxntid 256
{
	.reg .pred 	%p<9>;
	.reg .b16 	%rs<4>;
	.reg .b32 	%r<71>;
	.reg .b64 	%rd<73>;

	ld.param.u64 	%rd23, [_Z12ApplyGenericILi8E13SimpleFactoryI15MultiplyFunctorI6__halfEES2_JS2_S2_EEvT0_lP6PackedIT1_XT_EEDpPKS6_IT2_XT_EElPS7_DpPKSA__param_1];
	ld.param.u64 	%rd28, [_Z12ApplyGenericILi8E13SimpleFactoryI15MultiplyFunctorI6__halfEES2_JS2_S2_EEvT0_lP6PackedIT1_XT_EEDpPKS6_IT2_XT_EElPS7_DpPKSA__param_2];
	ld.param.u64 	%rd29, [_Z12ApplyGenericILi8E13SimpleFactoryI15MultiplyFunctorI6__halfEES2_JS2_S2_EEvT0_lP6PackedIT1_XT_EEDpPKS6_IT2_XT_EElPS7_DpPKSA__param_3];
	ld.param.u64 	%rd30, [_Z12ApplyGenericILi8E13SimpleFactoryI15MultiplyFunctorI6__halfEES2_JS2_S2_EEvT0_lP6PackedIT1_XT_EEDpPKS6_IT2_XT_EElPS7_DpPKSA__param_4];
	cvta.to.global.u64 	%rd1, %rd28;
	cvta.to.global.u64 	%rd2, %rd30;
	cvta.to.global.u64 	%rd3, %rd29;
	mov.u32 	%r1, %ctaid.x;
	shl.b32 	%r2, %r1, 8;
	mov.u32 	%r3, %tid.x;
	or.b32  	%r4, %r2, %r3;
	cvt.s64.s32 	%rd4, %r4;
	setp.le.s64 	%p1, %rd23, %rd4;
	@%p1 bra 	$L__BB1_10;
	mov.u32 	%r5, %ntid.x;
	mov.u32 	%r6, %nctaid.x;
	mul.lo.s32 	%r7, %r5, %r6;
	cvt.u64.u32 	%rd5, %r7;
	add.s64 	%rd31, %rd4, %rd5;
	max.s64 	%rd32, %rd23, %rd31;
	setp.lt.s64 	%p2, %rd31, %rd23;
	selp.u64 	%rd6, 1, 0, %p2;
	add.s64 	%rd33, %rd31, %rd6;
	sub.s64 	%rd7, %rd32, %rd33;
	and.b64  	%rd34, %rd7, -4294967296;
	setp.ne.s64 	%p3, %rd34, 0;
	@%p3 bra 	$L__BB1_3;
	cvt.u32.u64 	%r8, %rd5;
	cvt.u32.u64 	%r9, %rd7;
	div.u32 	%r10, %r9, %r8;
	cvt.u64.u32 	%rd67, %r10;
	bra.uni 	$L__BB1_4;
$L__BB1_3:
	div.u64 	%rd67, %rd7, %rd5;
$L__BB1_4:
	add.s64 	%rd11, %rd67, %rd6;
	and.b64  	%rd35, %rd11, 3;
	setp.eq.s64 	%p4, %rd35, 3;
	mov.u64 	%rd71, %rd4;
	@%p4 bra 	$L__BB1_7;
	shl.b64 	%rd69, %rd4, 4;
	add.s64 	%rd36, %rd11, 1;
	and.b64  	%rd68, %rd36, 3;
	shl.b64 	%rd40, %rd5, 4;
	mov.u64 	%rd71, %rd4;
$L__BB1_6:
	.pragma "nounroll";
	add.s64 	%rd37, %rd3, %rd69;
	add.s64 	%rd38, %rd2, %rd69;
	ld.global.v4.u32 	{%r12, %r15, %r18, %r21}, [%rd37];
	ld.global.v4.u32 	{%r13, %r16, %r19, %r22}, [%rd38];
	// begin inline asm
	{mul.f16x2 %r11,%r12,%r13;
}
	// end inline asm
	// begin inline asm
	{mul.f16x2 %r14,%r15,%r16;
}
	// end inline asm
	// begin inline asm
	{mul.f16x2 %r17,%r18,%r19;
}
	// end inline asm
	// begin inline asm
	{mul.f16x2 %r20,%r21,%r22;
}
	// end inline asm
	add.s64 	%rd39, %rd1, %rd69;
	st.global.v4.b32 	[%rd39], {%r11, %r14, %r17, %r20};
	add.s64 	%rd71, %rd71, %rd5;
	add.s64 	%rd69, %rd69, %rd40;
	add.s64 	%rd68, %rd68, -1;
	setp.ne.s64 	%p5, %rd68, 0;
	@%p5 bra 	$L__BB1_6;
$L__BB1_7:
	setp.lt.u64 	%p6, %rd11, 3;
	@%p6 bra 	$L__BB1_10;
	shl.b64 	%rd45, %rd5, 4;
	shl.b64 	%rd55, %rd5, 2;
$L__BB1_9:
	shl.b64 	%rd41, %rd71, 4;
	add.s64 	%rd42, %rd3, %rd41;
	add.s64 	%rd43, %rd2, %rd41;
	ld.global.v4.u32 	{%r24, %r27, %r30, %r33}, [%rd42];
	ld.global.v4.u32 	{%r25, %r28, %r31, %r34}, [%rd43];
	// begin inline asm
	{mul.f16x2 %r23,%r24,%r25;
}
	// end inline asm
	// begin inline asm
	{mul.f16x2 %r26,%r27,%r28;
}
	// end inline asm
	// begin inline asm
	{mul.f16x2 %r29,%r30,%r31;
}
	// end inline asm
	// begin inline asm
	{mul.f16x2 %r32,%r33,%r34;
}
	// end inline asm
	add.s64 	%rd44, %rd1, %rd41;
	st.global.v4.b32 	[%rd44], {%r23, %r26, %r29, %r32};
	add.s64 	%rd46, %rd42, %rd45;
	add.s64 	%rd47, %rd43, %rd45;
	ld.global.v4.u32 	{%r36, %r39, %r42, %r45}, [%rd46];
	ld.global.v4.u32 	{%r37, %r40, %r43, %r46}, [%rd47];
	// begin inline asm
	{mul.f16x2 %r35,%r36,%r37;
}
	// end inline asm
	// begin inline asm
	{mul.f16x2 %r38,%r39,%r40;
}
	// end inline asm
	// begin inline asm
	{mul.f16x2 %r41,%r42,%r43;
}
	// end inline asm
	// begin inline asm
	{mul.f16x2 %r44,%r45,%r46;
}
	// end inline asm
	add.s64 	%rd48, %rd44, %rd45;
	st.global.v4.b32 	[%rd48], {%r35, %r38, %r41, %r44};
	add.s64 	%rd49, %rd46, %rd45;
	add.s64 	%rd50, %rd47, %rd45;
	ld.global.v4.u32 	{%r48, %r51, %r54, %r57}, [%rd49];
	ld.global.v4.u32 	{%r49, %r52, %r55, %r58}, [%rd50];
	// begin inline asm
	{mul.f16x2 %r47,%r48,%r49;
}
	// end inline asm
	// begin inline asm
	{mul.f16x2 %r50,%r51,%r52;
}
	// end inline asm
	// begin inline asm
	{mul.f16x2 %r53,%r54,%r55;
}
	// end inline asm
	// begin inline asm
	{mul.f16x2 %r56,%r57,%r58;
}
	// end inline asm
	add.s64 	%rd51, %rd48, %rd45;
	st.global.v4.b32 	[%rd51], {%r47, %r50, %r53, %r56};
	add.s64 	%rd52, %rd49, %rd45;
	add.s64 	%rd53, %rd50, %rd45;
	ld.global.v4.u32 	{%r60, %r63, %r66, %r69}, [%rd52];
	ld.global.v4.u32 	{%r61, %r64, %r67, %r70}, [%rd53];
	// begin inline asm
	{mul.f16x2 %r59,%r60,%r61;
}
	// end inline asm
	// begin inline asm
	{mul.f16x2 %r62,%r63,%r64;
}
	// end inline asm
	// begin inline asm
	{mul.f16x2 %r65,%r66,%r67;
}
	// end inline asm
	// begin inline asm
	{mul.f16x2 %r68,%r69,%r70;
}
	// end inline asm
	add.s64 	%rd54, %rd51, %rd45;
	st.global.v4.b32 	[%rd54], {%r59, %r62, %r65, %r68};
	add.s64 	%rd71, %rd55, %rd71;
	setp.lt.s64 	%p7, %rd71, %rd23;
	@%p7 bra 	$L__BB1_9;
$L__BB1_10:
	ld.param.u64 	%rd63, [_Z12ApplyGenericILi8E13SimpleFactoryI15MultiplyFunctorI6__halfEES2_JS2_S2_EEvT0_lP6PackedIT1_XT_EEDpPKS6_IT2_XT_EElPS7_DpPKSA__param_5];
	setp.le.s64 	%p8, %rd63, %rd4;
	@%p8 bra 	$L__BB1_12;
	ld.param.u64 	%rd66, [_Z12ApplyGenericILi8E13SimpleFactoryI15MultiplyFunctorI6__halfEES2_JS2_S2_EEvT0_lP6PackedIT1_XT_EEDpPKS6_IT2_XT_EElPS7_DpPKSA__param_8];
	ld.param.u64 	%rd65, [_Z12ApplyGenericILi8E13SimpleFactoryI15MultiplyFunctorI6__halfEES2_JS2_S2_EEvT0_lP6PackedIT1_XT_EEDpPKS6_IT2_XT_EElPS7_DpPKSA__param_7];
	ld.param.u64 	%rd64, [_Z12ApplyGenericILi8E13SimpleFactoryI15MultiplyFunctorI6__halfEES2_JS2_S2_EEvT0_lP6PackedIT1_XT_EEDpPKS6_IT2_XT_EElPS7_DpPKSA__param_6];
	cvta.to.global.u64 	%rd56, %rd65;
	shl.b64 	%rd57, %rd4, 1;
	add.s64 	%rd58, %rd56, %rd57;
	ld.global.u16 	%rs2, [%rd58];
	cvta.to.global.u64 	%rd59, %rd66;
	add.s64 	%rd60, %rd59, %rd57;
	ld.global.u16 	%rs3, [%rd60];
	// begin inline asm
	{mul.f16 %rs1,%rs2,%rs3;
}
	// end inline asm
	cvta.to.global.u64 	%rd61, %rd64;
	add.s64 	%rd62, %rd61, %rd57;
	st.global.u16 	[%rd62], %rs1;
$L__BB1_12:
	ret;

}
	// .globl	_Z12ApplyGenericILi1E13SimpleFactoryI15MultiplyFunctorI6__halfEES2_JS2_S2_EEvT0_lP6PackedIT1_XT_EEDpPKS6_IT2_XT_EElPS7_DpPKSA_
.visible .entry _Z12ApplyGenericILi1E13SimpleFactoryI15MultiplyFunctorI6__halfEES2_JS2_S2_EEvT0_lP6PackedIT1_XT_EEDpPKS6_IT2_XT_EElPS7_DpPKSA_(
	.param .align 1 .b8 _Z12ApplyGenericILi1E13SimpleFactoryI15MultiplyFunctorI6__halfEES2_JS2_S2_EEvT0_lP6PackedIT1_XT_EEDpPKS6_IT2_XT_EElPS7_DpPKSA__param_0[1],
	.param .u64 _Z12ApplyGenericILi1E13SimpleFactoryI15MultiplyFunctorI6__halfEES2_JS2_S2_EEvT0_lP6PackedIT1_XT_EEDpPKS6_IT2_XT_EElPS7_DpPKSA__param_1,
	.param .u64 .ptr .align 1 _Z12ApplyGenericILi1E13SimpleFactoryI15MultiplyFunctorI6__halfEES2_JS2_S2_EEvT0_lP6PackedIT1_XT_EEDpPKS6_IT2_XT_EElPS7_DpPKSA__param_2,
	.param .u64 .ptr .align 1 _Z12ApplyGenericILi1E13SimpleFactoryI15MultiplyFunctorI6__halfEES2_JS2_S2_EEvT0_lP6PackedIT1_XT_EEDpPKS6_IT2_XT_EElPS7_DpPKSA__param_3,
	.param .u64 .ptr .align 1 _Z12ApplyGenericILi1E13SimpleFactoryI15MultiplyFunctorI6__halfEES2_JS2_S2_EEvT0_lP6PackedIT1_XT_EEDpPKS6_IT2_XT_EElPS7_DpPKSA__param_4,
	.param .u64 _Z12ApplyGenericILi1E13SimpleFactoryI15MultiplyFunctorI6__halfEES2_JS2_S2_EEvT0_lP6PackedIT1_XT_EEDpPKS6_IT2_XT_EElPS7_DpPKSA__param_5,
	.param .u64 .ptr .align 1 _Z12ApplyGenericILi1E13SimpleFactoryI15MultiplyFunctorI6__halfEES2_JS2_S2_EEvT0_lP6PackedIT1_XT_EEDpPKS6_IT2_XT_EElPS7_DpPKSA__param_6,
	.param .u64 .ptr .align 1 _Z12ApplyGenericILi1E13SimpleFactoryI15MultiplyFunctorI6__halfEES2_JS2_S2_EEvT0_lP6PackedIT1_XT_EEDpPKS6_IT2_XT_EElPS7_DpPKSA__param_7,
	.param .u64 .ptr .align 1 _Z12ApplyGenericILi1E13SimpleFactoryI15MultiplyFunctorI6__halfEES2_JS2_S2_EEvT0_lP6PackedIT1_XT_EEDpPKS6_IT2_XT_EElPS7_DpPKSA__param_8
)
.maxntid 256
{
	.reg .pred 	%p<9>;
	.reg .b16 	%rs<19>;
	.reg .b32 	%r<11>;
	.reg .b64 	%rd<70>;

	ld.param.u64 	%rd23, [_Z12ApplyGenericILi1E13SimpleFactoryI15MultiplyFunctorI6__halfEES2_JS2_S2_EEvT0_lP6PackedIT1_XT_EEDpPKS6_IT2_XT_EElPS7_DpPKSA__param_1];
	ld.param.u64 	%rd28, [_Z12ApplyGenericILi1E13SimpleFactoryI15MultiplyFunctorI6__halfEES2_JS2_S2_EEvT0_lP6PackedIT1_XT_EEDpPKS6_IT2_XT_EElPS7_DpPKSA__param_2];
	ld.param.u64 	%rd29, [_Z12ApplyGenericILi1E13SimpleFactoryI15MultiplyFunctorI6__halfEES2_JS2_S2_EEvT0_lP6PackedIT1_XT_EEDpPKS6_IT2_XT_EElPS7_DpPKSA__param_3];
	ld.param.u64 	%rd30, [_Z12ApplyGenericILi1E13SimpleFactoryI15MultiplyFunctorI6__halfEES2_JS2_S2_EEvT0_lP6PackedIT1_XT_EEDpPKS6_IT2_XT_EElPS7_DpPKSA__param_4];
	ld.param.u64 	%rd25, [_Z12ApplyGenericILi1E13SimpleFactoryI15MultiplyFunctorI6__halfEES2_JS2_S2_EEvT0_lP6PackedIT1_XT_EEDpPKS6_IT2_XT_EElPS7_DpPKSA__param_6];
	ld.param.u64 	%rd26, [_Z12ApplyGenericILi1E13SimpleFactoryI15MultiplyFunctorI6__halfEES2_JS2_S2_EEvT0_lP6PackedIT1_XT_EEDpPKS6_IT2_XT_EElPS7_DpPKSA__param_7];
	ld.param.u64 	%rd27, [_Z12ApplyGenericILi1E13SimpleFactoryI15MultiplyFunctorI6__halfEES2_JS2_S2_EEvT0_lP6PackedIT1_XT_EEDpPKS6_IT2_XT_EElPS7_DpPKSA__param_8];
	cvta.to.global.u64 	%rd1, %rd28;
	cvta.to.global.u64 	%rd2, %rd30;
	cvta.to.global.u64 	%rd3, %rd29;
	mov.u32 	%r1, %ctaid.x;
	shl.b32 	%r2, %r1, 8;
	mov.u32 	%r3, %tid.x;
	or.b32  	%r4, %r2, %r3;
	cvt.s64.s32 	%rd4, %r4;
	setp.le.s64 	%p1, %rd23, %rd4;
	@%p1 bra 	$L__BB2_10;
	mov.u32 	%r5, %ntid.x;
	mov.u32 	%r6, %nctaid.x;
	mul.lo.s32 	%r7, %r5, %r6;
	cvt.u64.u32 	%rd5, %r7;
	add.s64 	%rd31, %rd4, %rd5;
	max.s64 	%rd32, %rd23, %rd31;
	setp.lt.s64 	%p2, %rd31, %rd23;
	selp.u64 	%rd6, 1, 0, %p2;
	add.s64 	%rd33, %rd31, %rd6;
	sub.s64 	%rd7, %rd32, %rd33;
	and.b64  	%rd34, %rd7, -4294967296;
	setp.ne.s64 	%p3, %rd34, 0;
	@%p3 bra 	$L__BB2_3;
	cvt.u32.u64 	%r8, %rd5;
	cvt.u32.u64 	%r9, %rd7;
	div.u32 	%r10, %r9, %r8;
	cvt.u64.u32 	%rd64, %r10;
	bra.uni 	$L__BB2_4;
$L__BB2_3:
	div.u64 	%rd64, %rd7, %rd5;
$L__BB2_4:
	add.s64 	%rd11, %rd64, %rd6;
	and.b64  	%rd35, %rd11, 3;
	setp.eq.s64 	%p4, %rd35, 3;
	mov.u64 	%rd68, %rd4;
	@%p4 bra 	$L__BB2_7;
	shl.b64 	%rd66, %rd4, 1;
	add.s64 	%rd36, %rd11, 1;
	and.b64  	%rd65, %rd36, 3;
	shl.b64 	%rd40, %rd5, 1;
	mov.u64 	%rd68, %rd4;
$L__BB2_6:
	.pragma "nounroll";
	add.s64 	%rd37, %rd3, %rd66;
	ld.global.u16 	%rs2, [%rd37];
	add.s64 	%rd38, %rd2, %rd66;
	ld.global.u16 	%rs3, [%rd38];
	// begin inline asm
	{mul.f16 %rs1,%rs2,%rs3;
}
	// end inline asm
	add.s64 	%rd39, %rd1, %rd66;
	st.global.u16 	[%rd39], %rs1;
	add.s64 	%rd68, %rd68, %rd5;
	add.s64 	%rd66, %rd66, %rd40;
	add.s64 	%rd65, %rd65, -1;
	setp.ne.s64 	%p5, %rd65, 0;
	@%p5 bra 	$L__BB2_6;
$L__BB2_7:
	setp.lt.u64 	%p6, %rd11, 3;
	@%p6 bra 	$L__BB2_10;
	shl.b64 	%rd45, %rd5, 1;
	shl.b64 	%rd55, %rd5, 2;
$L__BB2_9:
	shl.b64 	%rd41, %rd68, 1;
	add.s64 	%rd42, %rd3, %rd41;
	ld.global.u16 	%rs5, [%rd42];
	add.s64 	%rd43, %rd2, %rd41;
	ld.global.u16 	%rs6, [%rd43];
	// begin inline asm
	{mul.f16 %rs4,%rs5,%rs6;
}
	// end inline asm
	add.s64 	%rd44, %rd1, %rd41;
	st.global.u16 	[%rd44], %rs4;
	add.s64 	%rd46, %rd42, %rd45;
	ld.global.u16 	%rs8, [%rd46];
	add.s64 	%rd47, %rd43, %rd45;
	ld.global.u16 	%rs9, [%rd47];
	// begin inline asm
	{mul.f16 %rs7,%rs8,%rs9;
}
	// end inline asm
	add.s64 	%rd48, %rd44, %rd45;
	st.global.u16 	[%rd48], %rs7;
	add.s64 	%rd49, %rd46, %rd45;
	ld.global.u16 	%rs11, [%rd49];
	add.s64 	%rd50, %rd47, %rd45;
	ld.global.u16 	%rs12, [%rd50];
	// begin inline asm
	{mul.f16 %rs10,%rs11,%rs12;
}
	// end inline asm
	add.s64 	%rd51, %rd48, %rd45;
	st.global.u16 	[%rd51], %rs10;
	add.s64 	%rd52, %rd49, %rd45;
	ld.global.u16 	%rs14, [%rd52];
	add.s64 	%rd53, %rd50, %rd45;
	ld.global.u16 	%rs15, [%rd53];
	// begin inline asm
	{mul.f16 %rs13,%rs14,%rs15;
}
	// end inline asm
	add.s64 	%rd54, %rd51, %rd45;
	st.global.u16 	[%rd54], %rs13;
	add.s64 	%rd68, %rd55, %rd68;
	setp.lt.s64 	%p7, %rd68, %rd23;
	@%p7 bra 	$L__BB2_9;
$L__BB2_10:
	ld.param.u64 	%rd63, [_Z12ApplyGenericILi1E13SimpleFactoryI15MultiplyFunctorI6__halfEES2_JS2_S2_EEvT0_lP6PackedIT1_XT_EEDpPKS6_IT2_XT_EElPS7_DpPKSA__param_5];
	setp.le.s64 	%p8, %rd63, %rd4;
	@%p8 bra 	$L__BB2_12;
	cvta.to.global.u64 	%rd56, %rd26;
	shl.b64 	%rd57, %rd4, 1;
	add.s64 	%rd58, %rd56, %rd57;
	ld.global.u16 	%rs17, [%rd58];
	cvta.to.global.u64 	%rd59, %rd27;
	add.s64 	%rd60, %rd59, %rd57;
	ld.global.u16 	%rs18, [%rd60];
	// begin inline asm
	{mul.f16 %rs16,%rs17,%rs18;
}
	// end inline asm
	cvta.to.global.u64 	%rd61, %rd25;
	add.s64 	%rd62, %rd61, %rd57;
	st.global.u16 	[%rd62], %rs16;
$L__BB2_12:
	ret;

}


// ===== COMPILED SASS (sm_100) =====

	.target	sm_100

	.elftype	@"ET_EXEC"


//--------------------- .note.nv.tkinfo           --------------------------
	.section	.note.nv.tkinfo,"",@"SHT_NOTE"
	.sectionflags	@"SHF_NOTE_NV_TKINFO"
	.tkinfo
        /*0018*/ 	.word	0x00000002
        /*0030*/ 	.string	""
        /*0030*/ 	.string	"ptxas"
        /*0030*/ 	.string	"Cuda compilation tools, release 13.0, V13.0.88"
        /*0030*/ 	.string	"Build cuda_13.0.r13.0/compiler.36424714_0"
        /*0030*/ 	.string	"-arch sm_100 -m 64 "



//--------------------- .note.nv.cuinfo           --------------------------
	.section	.note.nv.cuinfo,"",@"SHT_NOTE"
	.sectionflags	@"SHF_NOTE_NV_CUINFO"
        /*0018*/ 	.short	0x0002
        /*001a*/ 	.short	0x0064
        /*001c*/ 	.short	0x0082
	.zero		2


//--------------------- .nv.info                  --------------------------
	.section	.nv.info,"",@"SHT_CUDA_INFO"
	.align	4


	//----- nvinfo : EIATTR_REGCOUNT
	.align		4
        /*0000*/ 	.byte	0x04, 0x2f
        /*0002*/ 	.short	(.L_1 - .L_0)
	.align		4
.L_0:
        /*0004*/ 	.word	index@(_Z3mulI6__halfEvPT_S2_S2_)
        /*0008*/ 	.word	0x0000000c


	//----- nvinfo : EIATTR_FRAME_SIZE
	.align		4
.L_1:
        /*000c*/ 	.byte	0x04, 0x11
        /*000e*/ 	.short	(.L_3 - .L_2)
	.align		4
.L_2:
        /*0010*/ 	.word	index@(_Z3mulI6__halfEvPT_S2_S2_)
        /*0014*/ 	.word	0x00000000


	//----- nvinfo : EIATTR_REGCOUNT
	.align		4
.L_3:
        /*0018*/ 	.byte	0x04, 0x2f
        /*001a*/ 	.short	(.L_5 - .L_4)
	.align		4
.L_4:
        /*001c*/ 	.word	index@(_Z12ApplyGenericILi8E13SimpleFactoryI15MultiplyFunctorI6__halfEES2_JS2_S2_EEvT0_lP6PackedIT1_XT_EEDpPKS6_IT2_XT_EElPS7_DpPKSA_)
        /*0020*/ 	.word	0x00000020


	//----- nvinfo : EIATTR_FRAME_SIZE
	.align		4
.L_5:
        /*0024*/ 	.byte	0x04, 0x11
        /*0026*/ 	.short	(.L_7 - .L_6)
	.align		4
.L_6:
        /*0028*/ 	.word	index@($__internal_1_$__cuda_sm20_div_u64)
        /*002c*/ 	.word	0x00000000


	//----- nvinfo : EIATTR_FRAME_SIZE
	.align		4
.L_7:
        /*0030*/ 	.byte	0x04, 0x11
        /*0032*/ 	.short	(.L_9 - .L_8)
	.align		4
.L_8:
        /*0034*/ 	.word	index@(_Z12ApplyGenericILi8E13SimpleFactoryI15MultiplyFunctorI6__halfEES2_JS2_S2_EEvT0_lP6PackedIT1_XT_EEDpPKS6_IT2_XT_EElPS7_DpPKSA_)
        /*0038*/ 	.word	0x00000000


	//----- nvinfo : EIATTR_REGCOUNT
	.align		4
.L_9:
        /*003c*/ 	.byte	0x04, 0x2f
        /*003e*/ 	.short	(.L_11 - .L_10)
	.align		4
.L_10:
        /*0040*/ 	.word	index@(_Z12ApplyGenericILi1E13SimpleFactoryI15MultiplyFunctorI6__halfEES2_JS2_S2_EEvT0_lP6PackedIT1_XT_EEDpPKS6_IT2_XT_EElPS7_DpPKSA_)
        /*0044*/ 	.word	0x00000017


	//----- nvinfo : EIATTR_FRAME_SIZE
	.align		4
.L_11:
        /*0048*/ 	.byte	0x04, 0x11
        /*004a*/ 	.short	(.L_13 - .L_12)
	.align		4
.L_12:
        /*004c*/ 	.word	index@($__internal_0_$__cuda_sm20_div_u64)
        /*0050*/ 	.word	0x00000000


	//----- nvinfo : EIATTR_FRAME_SIZE
	.align		4
.L_13:
        /*0054*/ 	.byte	0x04, 0x11
        /*0056*/ 	.short	(.L_15 - .L_14)
	.align		4
.L_14:
        /*0058*/ 	.word	index@(_Z12ApplyGenericILi1E13SimpleFactoryI15MultiplyFunctorI6__halfEES2_JS2_S2_EEvT0_lP6PackedIT1_XT_EEDpPKS6_IT2_XT_EElPS7_DpPKSA_)
        /*005c*/ 	.word	0x00000000


	//----- nvinfo : EIATTR_MIN_STACK_SIZE
	.align		4
.L_15:
        /*0060*/ 	.byte	0x04, 0x12
        /*0062*/ 	.short	(.L_17 - .L_16)
	.align		4
.L_16:
        /*0064*/ 	.word	index@(_Z12ApplyGenericILi1E13SimpleFactoryI15MultiplyFunctorI6__halfEES2_JS2_S2_EEvT0_lP6PackedIT1_XT_EEDpPKS6_IT2_XT_EElPS7_DpPKSA_)
        /*0068*/ 	.word	0x00000000


	//----- nvinfo : EIATTR_MIN_STACK_SIZE
	.align		4
.L_17:
        /*006c*/ 	.byte	0x04, 0x12
        /*006e*/ 	.short	(.L_19 - .L_18)
	.align		4
.L_18:
        /*0070*/ 	.word	index@(_Z12ApplyGenericILi8E13SimpleFactoryI15MultiplyFunctorI6__halfEES2_JS2_S2_EEvT0_lP6PackedIT1_XT_EEDpPKS6_IT2_XT_EElPS7_DpPKSA_)
        /*0074*/ 	.word	0x00000000


	//----- nvinfo : EIATTR_MIN_STACK_SIZE
	.align		4
.L_19:
        /*0078*/ 	.byte	0x04, 0x12
        /*007a*/ 	.short	(.L_21 - .L_20)
	.align		4
.L_20:
        /*007c*/ 	.word	index@(_Z3mulI6__halfEvPT_S2_S2_)
        /*0080*/ 	.word	0x00000000
.L_21:


//--------------------- .nv.compat                --------------------------
	.section	.nv.compat,"",@"SHT_CUDA_COMPAT_INFO"
	.align	4
        /*0000*/ 	.byte	0x02, 0x09, 0x00, 0x00, 0x02, 0x02, 0x01, 0x00, 0x02, 0x05, 0x05, 0x00, 0x03, 0x07, 0x01, 0x01
        /*0010*/ 	.byte	0x02, 0x03, 0x00, 0x00, 0x02, 0x06, 0x01, 0x00, 0x04, 0x0b, 0x08, 0x00, 0x09, 0x00, 0x00, 0x00
        /*0020*/ 	.byte	0x00, 0x00, 0x00, 0x00


//--------------------- .nv.info._Z12ApplyGenericILi1E13SimpleFactoryI15MultiplyFunctorI6__halfEES2_JS2_S2_EEvT0_lP6PackedIT1_XT_EEDpPKS6_IT2_XT_EElPS7_DpPKSA_ --------------------------
	.section	.nv.info._Z12ApplyGenericILi1E13SimpleFactoryI15MultiplyFunctorI6__halfEES2_JS2_S2_EEvT0_lP6PackedIT1_XT_EEDpPKS6_IT2_XT_EElPS7_DpPKSA_,"",@"SHT_CUDA_INFO"
	.sectionflags	@""
	.align	4


	//----- nvinfo : EIATTR_CUDA_API_VERSION
	.align		4
        /*0000*/ 	.byte	0x04, 0x37
        /*0002*/ 	.short	(.L_23 - .L_22)
.L_22:
        /*0004*/ 	.word	0x00000082


	//----- nvinfo : EIATTR_KPARAM_INFO
	.align		4
.L_23:
        /*0008*/ 	.byte	0x04, 0x17
        /*000a*/ 	.short	(.L_25 - .L_24)
.L_24:
        /*000c*/ 	.word	0x00000000
        /*0010*/ 	.short	0x0008
        /*0012*/ 	.short	0x0040
        /*0014*/ 	.byte	0x00, 0xf5, 0x21, 0x00


	//----- nvinfo : EIATTR_KPARAM_INFO
	.align		4
.L_25:
        /*0018*/ 	.byte	0x04, 0x17
        /*001a*/ 	.short	(.L_27 - .L_26)
.L_26:
        /*001c*/ 	.word	0x00000000
        /*0020*/ 	.short	0x0007
        /*0022*/ 	.short	0x0038
        /*0024*/ 	.byte	0x00, 0xf5, 0x21, 0x00


	//----- nvinfo : EIATTR_KPARAM_INFO
	.align		4
.L_27:
        /*0028*/ 	.byte	0x04, 0x17
        /*002a*/ 	.short	(.L_29 - .L_28)
.L_28:
        /*002c*/ 	.word	0x00000000
        /*0030*/ 	.short	0x0006
        /*0032*/ 	.short	0x0030
        /*0034*/ 	.byte	0x00, 0xf5, 0x21, 0x00


	//----- nvinfo : EIATTR_KPARAM_INFO
	.align		4
.L_29:
        /*0038*/ 	.byte	0x04, 0x17
        /*003a*/ 	.short	(.L_31 - .L_30)
.L_30:
        /*003c*/ 	.word	0x00000000
        /*0040*/ 	.short	0x0005
        /*0042*/ 	.short	0x0028
        /*0044*/ 	.byte	0x00, 0xf0, 0x21, 0x00


	//----- nvinfo : EIATTR_KPARAM_INFO
	.align		4
.L_31:
        /*0048*/ 	.byte	0x04, 0x17
        /*004a*/ 	.short	(.L_33 - .L_32)
.L_32:
        /*004c*/ 	.word	0x00000000
        /*0050*/ 	.short	0x0004
        /*0052*/ 	.short	0x0020
        /*0054*/ 	.byte	0x00, 0xf5, 0x21, 0x00


	//----- nvinfo : EIATTR_KPARAM_INFO
	.align		4
.L_33:
        /*0058*/ 	.byte	0x04, 0x17
        /*005a*/ 	.short	(.L_35 - .L_34)
.L_34:
        /*005c*/ 	.word	0x00000000
        /*0060*/ 	.short	0x0003
        /*0062*/ 	.short	0x0018
        /*0064*/ 	.byte	0x00, 0xf5, 0x21, 0x00


	//----- nvinfo : EIATTR_KPARAM_INFO
	.align		4
.L_35:
        /*0068*/ 	.byte	0x04, 0x17
        /*006a*/ 	.short	(.L_37 - .L_36)
.L_36:
        /*006c*/ 	.word	0x00000000
        /*0070*/ 	.short	0x0002
        /*0072*/ 	.short	0x0010
        /*0074*/ 	.byte	0x00, 0xf5, 0x21, 0x00


	//----- nvinfo : EIATTR_KPARAM_INFO
	.align		4
.L_37:
        /*0078*/ 	.byte	0x04, 0x17
        /*007a*/ 	.short	(.L_39 - .L_38)
.L_38:
        /*007c*/ 	.word	0x00000000
        /*0080*/ 	.short	0x0001
        /*0082*/ 	.short	0x0008
        /*0084*/ 	.byte	0x00, 0xf0, 0x21, 0x00


	//----- nvinfo : EIATTR_KPARAM_INFO
	.align		4
.L_39:
        /*0088*/ 	.byte	0x04, 0x17
        /*008a*/ 	.short	(.L_41 - .L_40)
.L_40:
        /*008c*/ 	.word	0x00000000
        /*0090*/ 	.short	0x0000
        /*0092*/ 	.short	0x0000
        /*0094*/ 	.byte	0x00, 0xf0, 0x05, 0x00


	//----- nvinfo : EIATTR_SPARSE_MMA_MASK
	.align		4
.L_41:
        /*0098*/ 	.byte	0x03, 0x50
        /*009a*/ 	.short	0x0000


	//----- nvinfo : EIATTR_MAXREG_COUNT
	.align		4
        /*009c*/ 	.byte	0x03, 0x1b
        /*009e*/ 	.short	0x00ff


	//----- nvinfo : EIATTR_MERCURY_ISA_VERSION
	.align		4
        /*00a0*/ 	.byte	0x03, 0x5f
        /*00a2*/ 	.short	0x0101


	//----- nvinfo : EIATTR_VRC_CTA_INIT_COUNT
	.align		4
        /*00a4*/ 	.byte	0x02, 0x4a
	.zero		1
	.zero		1


	//----- nvinfo : EIATTR_EXIT_INSTR_OFFSETS
	.align		4
        /*00a8*/ 	.byte	0x04, 0x1c
        /*00aa*/ 	.short	(.L_43 - .L_42)


	//   ....[0]....
.L_42:
        /*00ac*/ 	.word	0x00000990


	//   ....[1]....
        /*00b0*/ 	.word	0x00000a80


	//----- nvinfo : EIATTR_MAX_THREADS
	.align		4
.L_43:
        /*00b4*/ 	.byte	0x04, 0x05
        /*00b6*/ 	.short	(.L_45 - .L_44)
.L_44:
        /*00b8*/ 	.word	0x00000100
        /*00bc*/ 	.word	0x00000001
        /*00c0*/ 	.word	0x00000001


	//----- nvinfo : EIATTR_CRS_STACK_SIZE
	.align		4
.L_45:
        /*00c4*/ 	.byte	0x04, 0x1e
        /*00c6*/ 	.short	(.L_47 - .L_46)
.L_46:
        /*00c8*/ 	.word	0x00000000


	//----- nvinfo : EIATTR_CBANK_PARAM_SIZE
	.align		4
.L_47:
        /*00cc*/ 	.byte	0x03, 0x19
        /*00ce*/ 	.short	0x0048


	//----- nvinfo : EIATTR_PARAM_CBANK
	.align		4
        /*00d0*/ 	.byte	0x04, 0x0a
        /*00d2*/ 	.short	(.L_49 - .L_48)
	.align		4
.L_48:
        /*00d4*/ 	.word	index@(.nv.constant0._Z12ApplyGenericILi1E13SimpleFactoryI15MultiplyFunctorI6__halfEES2_JS2_S2_EEvT0_lP6PackedIT1_XT_EEDpPKS6_IT2_XT_EElPS7_DpPKSA_)
        /*00d8*/ 	.short	0x0380
        /*00da*/ 	.short	0x0048


	//----- nvinfo : EIATTR_SW_WAR
	.align		4
.L_49:
        /*00dc*/ 	.byte	0x04, 0x36
        /*00de*/ 	.short	(.L_51 - .L_50)
.L_50:
        /*00e0*/ 	.word	0x00000008
.L_51:


//--------------------- .nv.info._Z12ApplyGenericILi8E13SimpleFactoryI15MultiplyFunctorI6__halfEES2_JS2_S2_EEvT0_lP6PackedIT1_XT_EEDpPKS6_IT2_XT_EElPS7_DpPKSA_ --------------------------
	.section	.nv.info._Z12ApplyGenericILi8E13SimpleFactoryI15MultiplyFunctorI6__halfEES2_JS2_S2_EEvT0_lP6PackedIT1_XT_EEDpPKS6_IT2_XT_EElPS7_DpPKSA_,"",@"SHT_CUDA_INFO"
	.sectionflags	@""
	.align	4


	//----- nvinfo : EIATTR_CUDA_API_VERSION
	.align		4
        /*0000*/ 	.byte	0x04, 0x37
        /*0002*/ 	.short	(.L_53 - .L_52)
.L_52:
        /*0004*/ 	.word	0x00000082


	//----- nvinfo : EIATTR_KPARAM_INFO
	.align		4
.L_53:
        /*0008*/ 	.byte	0x04, 0x17
        /*000a*/ 	.short	(.L_55 - .L_54)
.L_54:
        /*000c*/ 	.word	0x00000000
        /*0010*/ 	.short	0x0008
        /*0012*/ 	.short	0x0040
        /*0014*/ 	.byte	0x00, 0xf5, 0x21, 0x00


	//----- nvinfo : EIATTR_KPARAM_INFO
	.align		4
.L_55:
        /*0018*/ 	.byte	0x04, 0x17
        /*001a*/ 	.short	(.L_57 - .L_56)
.L_56:
        /*001c*/ 	.word	0x00000000
        /*0020*/ 	.short	0x0007
        /*0022*/ 	.short	0x0038
        /*0024*/ 	.byte	0x00, 0xf5, 0x21, 0x00


	//----- nvinfo : EIATTR_KPARAM_INFO
	.align		4
.L_57:
        /*0028*/ 	.byte	0x04, 0x17
        /*002a*/ 	.short	(.L_59 - .L_58)
.L_58:
        /*002c*/ 	.word	0x00000000
        /*0030*/ 	.short	0x0006
        /*0032*/ 	.short	0x0030
        /*0034*/ 	.byte	0x00, 0xf5, 0x21, 0x00


	//----- nvinfo : EIATTR_KPARAM_INFO
	.align		4
.L_59:
        /*0038*/ 	.byte	0x04, 0x17
        /*003a*/ 	.short	(.L_61 - .L_60)
.L_60:
        /*003c*/ 	.word	0x00000000
        /*0040*/ 	.short	0x0005
        /*0042*/ 	.short	0x0028
        /*0044*/ 	.byte	0x00, 0xf0, 0x21, 0x00


	//----- nvinfo : EIATTR_KPARAM_INFO
	.align		4
.L_61:
        /*0048*/ 	.byte	0x04, 0x17
        /*004a*/ 	.short	(.L_63 - .L_62)
.L_62:
        /*004c*/ 	.word	0x00000000
        /*0050*/ 	.short	0x0004
        /*0052*/ 	.short	0x0020
        /*0054*/ 	.byte	0x00, 0xf5, 0x21, 0x00


	//----- nvinfo : EIATTR_KPARAM_INFO
	.align		4
.L_63:
        /*0058*/ 	.byte	0x04, 0x17
        /*005a*/ 	.short	(.L_65 - .L_64)
.L_64:
        /*005c*/ 	.word	0x00000000
        /*0060*/ 	.short	0x0003
        /*0062*/ 	.short	0x0018
        /*0064*/ 	.byte	0x00, 0xf5, 0x21, 0x00


	//----- nvinfo : EIATTR_KPARAM_INFO
	.align		4
.L_65:
        /*0068*/ 	.byte	0x04, 0x17
        /*006a*/ 	.short	(.L_67 - .L_66)
.L_66:
        /*006c*/ 	.word	0x00000000
        /*0070*/ 	.short	0x0002
        /*0072*/ 	.short	0x0010
        /*0074*/ 	.byte	0x00, 0xf5, 0x21, 0x00


	//----- nvinfo : EIATTR_KPARAM_INFO
	.align		4
.L_67:
        /*0078*/ 	.byte	0x04, 0x17
        /*007a*/ 	.short	(.L_69 - .L_68)
.L_68:
        /*007c*/ 	.word	0x00000000
        /*0080*/ 	.short	0x0001
        /*0082*/ 	.short	0x0008
        /*0084*/ 	.byte	0x00, 0xf0, 0x21, 0x00


	//----- nvinfo : EIATTR_KPARAM_INFO
	.align		4
.L_69:
        /*0088*/ 	.byte	0x04, 0x17
        /*008a*/ 	.short	(.L_71 - .L_70)
.L_70:
        /*008c*/ 	.word	0x00000000
        /*0090*/ 	.short	0x0000
        /*0092*/ 	.short	0x0000
        /*0094*/ 	.byte	0x00, 0xf0, 0x05, 0x00


	//----- nvinfo : EIATTR_SPARSE_MMA_MASK
	.align		4
.L_71:
        /*0098*/ 	.byte	0x03, 0x50
        /*009a*/ 	.short	0x0000


	//----- nvinfo : EIATTR_MAXREG_COUNT
	.align		4
        /*009c*/ 	.byte	0x03, 0x1b
        /*009e*/ 	.short	0x00ff


	//----- nvinfo : EIATTR_MERCURY_ISA_VERSION
	.align		4
        /*00a0*/ 	.byte	0x03, 0x5f
        /*00a2*/ 	.short	0x0101


	//----- nvinfo : EIATTR_VRC_CTA_INIT_COUNT
	.align		4
        /*00a4*/ 	.byte	0x02, 0x4a
	.zero		1
	.zero		1


	//----- nvinfo : EIATTR_EXIT_INSTR_OFFSETS
	.align		4
        /*00a8*/ 	.byte	0x04, 0x1c
        /*00aa*/ 	.short	(.L_73 - .L_72)


	//   ....[0]....
.L_72:
        /*00ac*/ 	.word	0x00000a60


	//   ....[1]....
        /*00b0*/ 	.word	0x00000b50


	//----- nvinfo : EIATTR_MAX_THREADS
	.align		4
.L_73:
        /*00b4*/ 	.byte	0x04, 0x05
        /*00b6*/ 	.short	(.L_75 - .L_74)
.L_74:
        /*00b8*/ 	.word	0x00000100
        /*00bc*/ 	.word	0x00000001
        /*00c0*/ 	.word	0x00000001


	//----- nvinfo : EIATTR_CRS_STACK_SIZE
	.align		4
.L_75:
        /*00c4*/ 	.byte	0x04, 0x1e
        /*00c6*/ 	.short	(.L_77 - .L_76)
.L_76:
        /*00c8*/ 	.word	0x00000000


	//----- nvinfo : EIATTR_CBANK_PARAM_SIZE
	.align		4
.L_77:
        /*00cc*/ 	.byte	0x03, 0x19
        /*00ce*/ 	.short	0x0048


	//----- nvinfo : EIATTR_PARAM_CBANK
	.align		4
        /*00d0*/ 	.byte	0x04, 0x0a
        /*00d2*/ 	.short	(.L_79 - .L_78)
	.align		4
.L_78:
        /*00d4*/ 	.word	index@(.nv.constant0._Z12ApplyGenericILi8E13SimpleFactoryI15MultiplyFunctorI6__halfEES2_JS2_S2_EEvT0_lP6PackedIT1_XT_EEDpPKS6_IT2_XT_EElPS7_DpPKSA_)
        /*00d8*/ 	.short	0x0380
        /*00da*/ 	.short	0x0048


	//----- nvinfo : EIATTR_SW_WAR
	.align		4
.L_79:
        /*00dc*/ 	.byte	0x04, 0x36
        /*00de*/ 	.short	(.L_81 - .L_80)
.L_80:
        /*00e0*/ 	.word	0x00000008
.L_81:


//--------------------- .nv.info._Z3mulI6__halfEvPT_S2_S2_ --------------------------
	.section	.nv.info._Z3mulI6__halfEvPT_S2_S2_,"",@"SHT_CUDA_INFO"
	.sectionflags	@""
	.align	4


	//----- nvinfo : EIATTR_CUDA_API_VERSION
	.align		4
        /*0000*/ 	.byte	0x04, 0x37
        /*0002*/ 	.short	(.L_83 - .L_82)
.L_82:
        /*0004*/ 	.word	0x00000082


	//----- nvinfo : EIATTR_KPARAM_INFO
	.align		4
.L_83:
        /*0008*/ 	.byte	0x04, 0x17
        /*000a*/ 	.short	(.L_85 - .L_84)
.L_84:
        /*000c*/ 	.word	0x00000000
        /*0010*/ 	.short	0x0002
        /*0012*/ 	.short	0x0010
        /*0014*/ 	.byte	0x00, 0xf5, 0x21, 0x00


	//----- nvinfo : EIATTR_KPARAM_INFO
	.align		4
.L_85:
        /*0018*/ 	.byte	0x04, 0x17
        /*001a*/ 	.short	(.L_87 - .L_86)
.L_86:
        /*001c*/ 	.word	0x00000000
        /*0020*/ 	.short	0x0001
        /*0022*/ 	.short	0x0008
        /*0024*/ 	.byte	0x00, 0xf5, 0x21, 0x00


	//----- nvinfo : EIATTR_KPARAM_INFO
	.align		4
.L_87:
        /*0028*/ 	.byte	0x04, 0x17
        /*002a*/ 	.short	(.L_89 - .L_88)
.L_88:
        /*002c*/ 	.word	0x00000000
        /*0030*/ 	.short	0x0000
        /*0032*/ 	.short	0x0000
        /*0034*/ 	.byte	0x00, 0xf5, 0x21, 0x00


	//----- nvinfo : EIATTR_SPARSE_MMA_MASK
	.align		4
.L_89:
        /*0038*/ 	.byte	0x03, 0x50
        /*003a*/ 	.short	0x0000


	//----- nvinfo : EIATTR_MAXREG_COUNT
	.align		4
        /*003c*/ 	.byte	0x03, 0x1b
        /*003e*/ 	.short	0x00ff


	//----- nvinfo : EIATTR_MERCURY_ISA_VERSION
	.align		4
        /*0040*/ 	.byte	0x03, 0x5f
        /*0042*/ 	.short	0x0101


	//----- nvinfo : EIATTR_VRC_CTA_INIT_COUNT
	.align		4
        /*0044*/ 	.byte	0x02, 0x4a
	.zero		1
	.zero		1


	//----- nvinfo : EIATTR_EXIT_INSTR_OFFSETS
	.align		4
        /*0048*/ 	.byte	0x04, 0x1c
        /*004a*/ 	.short	(.L_91 - .L_90)


	//   ....[0]....
.L_90:
        /*004c*/ 	.word	0x00000100


	//----- nvinfo : EIATTR_CBANK_PARAM_SIZE
	.align		4
.L_91:
        /*0050*/ 	.byte	0x03, 0x19
        /*0052*/ 	.short	0x0018


	//----- nvinfo : EIATTR_PARAM_CBANK
	.align		4
        /*0054*/ 	.byte	0x04, 0x0a
        /*0056*/ 	.short	(.L_93 - .L_92)
	.align		4
.L_92:
        /*0058*/ 	.word	index@(.nv.constant0._Z3mulI6__halfEvPT_S2_S2_)
        /*005c*/ 	.short	0x0380
        /*005e*/ 	.short	0x0018


	//----- nvinfo : EIATTR_SW_WAR
	.align		4
.L_93:
        /*0060*/ 	.byte	0x04, 0x36
        /*0062*/ 	.short	(.L_95 - .L_94)
.L_94:
        /*0064*/ 	.word	0x00000008
.L_95:


//--------------------- .nv.callgraph             --------------------------
	.section	.nv.callgraph,"",@"SHT_CUDA_CALLGRAPH"
	.align	4
	.sectionentsize	8
	.align		4
        /*0000*/ 	.word	0x00000000
	.align		4
        /*0004*/ 	.word	0xffffffff
	.align		4
        /*0008*/ 	.word	0x00000000
	.align		4
        /*000c*/ 	.word	0xfffffffe
	.align		4
        /*0010*/ 	.word	0x00000000
	.align		4
        /*0014*/ 	.word	0xfffffffd
	.align		4
        /*0018*/ 	.word	0x00000000
	.align		4
        /*001c*/ 	.word	0xfffffffc


//--------------------- .text._Z12ApplyGenericILi1E13SimpleFactoryI15MultiplyFunctorI6__halfEES2_JS2_S2_EEvT0_lP6PackedIT1_XT_EEDpPKS6_IT2_XT_EElPS7_DpPKSA_ --------------------------
	.section	.text._Z12ApplyGenericILi1E13SimpleFactoryI15MultiplyFunctorI6__halfEES2_JS2_S2_EEvT0_lP6PackedIT1_XT_EEDpPKS6_IT2_XT_EElPS7_DpPKSA_,"ax",@progbits
	.align	128
        .global         _Z12ApplyGenericILi1E13SimpleFactoryI15MultiplyFunctorI6__halfEES2_JS2_S2_EEvT0_lP6PackedIT1_XT_EEDpPKS6_IT2_XT_EElPS7_DpPKSA_
        .type           _Z12ApplyGenericILi1E13SimpleFactoryI15MultiplyFunctorI6__halfEES2_JS2_S2_EEvT0_lP6PackedIT1_XT_EEDpPKS6_IT2_XT_EElPS7_DpPKSA_,@function
        .size           _Z12ApplyGenericILi1E13SimpleFactoryI15MultiplyFunctorI6__halfEES2_JS2_S2_EEvT0_lP6PackedIT1_XT_EEDpPKS6_IT2_XT_EElPS7_DpPKSA_,(.L_x_21 - _Z12ApplyGenericILi1E13SimpleFactoryI15MultiplyFunctorI6__halfEES2_JS2_S2_EEvT0_lP6PackedIT1_XT_EEDpPKS6_IT2_XT_EElPS7_DpPKSA_)
        .other          _Z12ApplyGenericILi1E13SimpleFactoryI15MultiplyFunctorI6__halfEES2_JS2_S2_EEvT0_lP6PackedIT1_XT_EEDpPKS6_IT2_XT_EElPS7_DpPKSA_,@"STO_CUDA_ENTRY STV_DEFAULT"
_Z12ApplyGenericILi1E13SimpleFactoryI15MultiplyFunctorI6__halfEES2_JS2_S2_EEvT0_lP6PackedIT1_XT_EEDpPKS6_IT2_XT_EElPS7_DpPKSA_:
.text._Z12ApplyGenericILi1E13SimpleFactoryI15MultiplyFunctorI6__halfEES2_JS2_S2_EEvT0_lP6PackedIT1_XT_EEDpPKS6_IT2_XT_EElPS7_DpPKSA_:
[----:B------:R-:W-:Y:S01]  /*0000*/  LDC R1, c[0x0][0x37c] ;  /* 0x0000df00ff017b82 */ /* 0x000fe20000000800 */
[----:B------:R-:W0:Y:S07]  /*0010*/  S2R R0, SR_TID.X ;  /* 0x0000000000007919 */ /* 0x000e2e0000002100 */
[----:B------:R-:W1:Y:S01]  /*0020*/  S2UR UR4, SR_CTAID.X ;  /* 0x00000000000479c3 */ /* 0x000e620000002500 */
[----:B------:R-:W2:Y:S01]  /*0030*/  LDCU.64 UR8, c[0x0][0x388] ;  /* 0x00007100ff0877ac */ /* 0x000ea20008000a00 */
[----:B------:R-:W-:Y:S01]  /*0040*/  BSSY.RECONVERGENT B0, `(.L_x_0) ;  /* 0x0000091000007945 */ /* 0x000fe20003800200 */
[----:B------:R-:W3:Y:S01]  /*0050*/  LDCU.64 UR6, c[0x0][0x358] ;  /* 0x00006b00ff0677ac */ /* 0x000ee20008000a00 */
[----:B------:R-:W4:Y:S01]  /*0060*/  LDCU.64 UR10, c[0x0][0x3a0] ;  /* 0x00007400ff0a77ac */ /* 0x000f220008000a00 */
[----:B------:R-:W0:Y:S01]  /*0070*/  LDCU.64 UR16, c[0x0][0x3a0] ;  /* 0x00007400ff1077ac */ /* 0x000e220008000a00 */
[----:B------:R-:W0:Y:S01]  /*0080*/  LDCU.64 UR18, c[0x0][0x388] ;  /* 0x00007100ff1277ac */ /* 0x000e220008000a00 */
[----:B------:R-:W0:Y:S01]  /*0090*/  LDCU.128 UR12, c[0x0][0x390] ;  /* 0x00007200ff0c77ac */ /* 0x000e220008000c00 */
[----:B-1----:R-:W-:Y:S01]  /*00a0*/  USHF.L.U32 UR4, UR4, 0x8, URZ ;  /* 0x0000000804047899 */ /* 0x002fe200080006ff */
[----:B------:R-:W1:Y:S05]  /*00b0*/  LDCU.128 UR20, c[0x0][0x390] ;  /* 0x00007200ff1477ac */ /* 0x000e6a0008000c00 */
[----:B0-----:R-:W-:-:S04]  /*00c0*/  LOP3.LUT R0, R0, UR4, RZ, 0xfc, !PT ;  /* 0x0000000400007c12 */ /* 0x001fc8000f8efcff */
[----:B--2---:R-:W-:Y:S02]  /*00d0*/  ISETP.GE.U32.AND P0, PT, R0, UR8, PT ;  /* 0x0000000800007c0c */ /* 0x004fe4000bf06070 */
[----:B------:R-:W-:-:S04]  /*00e0*/  SHF.R.S32.HI R3, RZ, 0x1f, R0 ;  /* 0x0000001fff037819 */ /* 0x000fc80000011400 */
[----:B------:R-:W-:-:S13]  /*00f0*/  ISETP.GE.AND.EX P0, PT, R3, UR9, PT, P0 ;  /* 0x0000000903007c0c */ /* 0x000fda000bf06300 */
[----:B-1-34-:R-:W-:Y:S05]  /*0100*/  @P0 BRA `(.L_x_1) ;  /* 0x0000000800100947 */ /* 0x01afea0003800000 */
[----:B------:R-:W0:Y:S01]  /*0110*/  LDCU UR4, c[0x0][0x360] ;  /* 0x00006c00ff0477ac */ /* 0x000e220008000800 */
[----:B------:R-:W0:Y:S01]  /*0120*/  LDC R2, c[0x0][0x370] ;  /* 0x0000dc00ff027b82 */ /* 0x000e220000000800 */
[----:B------:R-:W-:Y:S01]  /*0130*/  BSSY.RECONVERGENT B1, `(.L_x_2) ;  /* 0x0000027000017945 */ /* 0x000fe20003800200 */
[----:B0-----:R-:W-:-:S05]  /*0140*/  IMAD R2, R2, UR4, RZ ;  /* 0x0000000402027c24 */ /* 0x001fca000f8e02ff */
[----:B------:R-:W-:-:S04]  /*0150*/  IADD3 R6, P1, PT, R0, R2, RZ ;  /* 0x0000000200067210 */ /* 0x000fc80007f3e0ff */
[C---:B------:R-:W-:Y:S01]  /*0160*/  ISETP.GE.U32.AND P0, PT, R6.reuse, UR8, PT ;  /* 0x0000000806007c0c */ /* 0x040fe2000bf06070 */
[----:B------:R-:W-:Y:S01]  /*0170*/  IMAD.X R8, RZ, RZ, R3, P1 ;  /* 0x000000ffff087224 */ /* 0x000fe200008e0603 */
[----:B------:R-:W-:-:S04]  /*0180*/  ISETP.GT.U32.AND P1, PT, R6, UR8, PT ;  /* 0x0000000806007c0c */ /* 0x000fc8000bf24070 */
[C---:B------:R-:W-:Y:S02]  /*0190*/  ISETP.GE.AND.EX P0, PT, R8.reuse, UR9, PT, P0 ;  /* 0x0000000908007c0c */ /* 0x040fe4000bf06300 */
[----:B------:R-:W-:Y:S02]  /*01a0*/  ISETP.GT.AND.EX P1, PT, R8, UR9, PT, P1 ;  /* 0x0000000908007c0c */ /* 0x000fe4000bf24310 */
[----:B------:R-:W-:Y:S02]  /*01b0*/  SEL R4, RZ, 0x1, P0 ;  /* 0x00000001ff047807 */ /* 0x000fe40000000000 */
[----:B------:R-:W-:Y:S02]  /*01c0*/  SEL R5, R6, UR8, P1 ;  /* 0x0000000806057c07 */ /* 0x000fe40008800000 */
[----:B------:R-:W-:Y:S02]  /*01d0*/  SEL R7, R8, UR9, P1 ;  /* 0x0000000908077c07 */ /* 0x000fe40008800000 */
[----:B------:R-:W-:-:S04]  /*01e0*/  IADD3 R5, P0, P1, R5, -R6, -R4 ;  /* 0x8000000605057210 */ /* 0x000fc8000791e804 */
[----:B------:R-:W-:-:S04]  /*01f0*/  IADD3.X R7, PT, PT, R7, -0x1, ~R8, P0, P1 ;  /* 0xffffffff07077810 */ /* 0x000fc800007e2c08 */
[----:B------:R-:W-:-:S13]  /*0200*/  ISETP.NE.U32.AND P0, PT, R7, RZ, PT ;  /* 0x000000ff0700720c */ /* 0x000fda0003f05070 */
[----:B------:R-:W-:Y:S05]  /*0210*/  @P0 BRA `(.L_x_3) ;  /* 0x0000000000500947 */ /* 0x000fea0003800000 */
[----:B------:R-:W0:Y:S01]  /*0220*/  I2F.U32.RP R8, R2 ;  /* 0x0000000200087306 */ /* 0x000e220000209000 */
[----:B------:R-:W-:Y:S01]  /*0230*/  IMAD.MOV R9, RZ, RZ, -R2 ;  /* 0x000000ffff097224 */ /* 0x000fe200078e0a02 */
[----:B------:R-:W-:-:S06]  /*0240*/  ISETP.NE.U32.AND P2, PT, R2, RZ, PT ;  /* 0x000000ff0200720c */ /* 0x000fcc0003f45070 */
[----:B0-----:R-:W0:Y:S02]  /*0250*/  MUFU.RCP R8, R8 ;  /* 0x0000000800087308 */ /* 0x001e240000001000 */
[----:B0-----:R-:W-:-:S06]  /*0260*/  VIADD R6, R8, 0xffffffe ;  /* 0x0ffffffe08067836 */ /* 0x001fcc0000000000 */
[----:B------:R0:W1:Y:S02]  /*0270*/  F2I.FTZ.U32.TRUNC.NTZ R7, R6 ;  /* 0x0000000600077305 */ /* 0x000064000021f000 */
[----:B0-----:R-:W-:Y:S02]  /*0280*/  IMAD.MOV.U32 R6, RZ, RZ, RZ ;  /* 0x000000ffff067224 */ /* 0x001fe400078e00ff */
[----:B-1----:R-:W-:-:S04]  /*0290*/  IMAD R9, R9, R7, RZ ;  /* 0x0000000709097224 */ /* 0x002fc800078e02ff */
[----:B------:R-:W-:-:S06]  /*02a0*/  IMAD.HI.U32 R10, R7, R9, R6 ;  /* 0x00000009070a7227 */ /* 0x000fcc00078e0006 */
[----:B------:R-:W-:-:S04]  /*02b0*/  IMAD.HI.U32 R6, R10, R5, RZ ;  /* 0x000000050a067227 */ /* 0x000fc800078e00ff */
[----:B------:R-:W-:-:S04]  /*02c0*/  IMAD.MOV R7, RZ, RZ, -R6 ;  /* 0x000000ffff077224 */ /* 0x000fc800078e0a06 */
[----:B------:R-:W-:Y:S02]  /*02d0*/  IMAD R5, R2, R7, R5 ;  /* 0x0000000702057224 */ /* 0x000fe400078e0205 */
[----:B------:R-:W-:-:S03]  /*02e0*/  IMAD.MOV.U32 R7, RZ, RZ, RZ ;  /* 0x000000ffff077224 */ /* 0x000fc600078e00ff */
[----:B------:R-:W-:-:S13]  /*02f0*/  ISETP.GE.U32.AND P0, PT, R5, R2, PT ;  /* 0x000000020500720c */ /* 0x000fda0003f06070 */
[----:B------:R-:W-:Y:S02]  /*0300*/  @P0 IMAD.IADD R5, R5, 0x1, -R2 ;  /* 0x0000000105050824 */ /* 0x000fe400078e0a02 */
[----:B------:R-:W-:-:S03]  /*0310*/  @P0 VIADD R6, R6, 0x1 ;  /* 0x0000000106060836 */ /* 0x000fc60000000000 */
[----:B------:R-:W-:-:S13]  /*0320*/  ISETP.GE.U32.AND P1, PT, R5, R2, PT ;  /* 0x000000020500720c */ /* 0x000fda0003f26070 */
[----:B------:R-:W-:Y:S01]  /*0330*/  @P1 VIADD R6, R6, 0x1 ;  /* 0x0000000106061836 */ /* 0x000fe20000000000 */
[----:B------:R-:W-:Y:S01]  /*0340*/  @!P2 LOP3.LUT R6, RZ, R2, RZ, 0x33, !PT ;  /* 0x00000002ff06a212 */ /* 0x000fe200078e33ff */
[----:B------:R-:W-:Y:S06]  /*0350*/  BRA `(.L_x_4) ;  /* 0x0000000000107947 */ /* 0x000fec0003800000 */
.L_x_3:
[----:B------:R-:W-:-:S07]  /*0360*/  MOV R6, 0x380 ;  /* 0x0000038000067802 */ /* 0x000fce0000000f00 */
[----:B------:R-:W-:Y:S05]  /*0370*/  CALL.REL.NOINC `($__internal_0_$__cuda_sm20_div_u64) ;  /* 0x0000000400c47944 */ /* 0x000fea0003c00000 */
[----:B------:R-:W-:Y:S02]  /*0380*/  IMAD.MOV.U32 R6, RZ, RZ, R5 ;  /* 0x000000ffff067224 */ /* 0x000fe400078e0005 */
[----:B------:R-:W-:-:S07]  /*0390*/  IMAD.MOV.U32 R7, RZ, RZ, R8 ;  /* 0x000000ffff077224 */ /* 0x000fce00078e0008 */
.L_x_4:
[----:B------:R-:W-:Y:S05]  /*03a0*/  BSYNC.RECONVERGENT B1 ;  /* 0x0000000000017941 */ /* 0x000fea0003800200 */
.L_x_2:
[----:B------:R-:W-:Y:S01]  /*03b0*/  IADD3 R4, P0, PT, R6, R4, RZ ;  /* 0x0000000406047210 */ /* 0x000fe20007f1e0ff */
[----:B------:R-:W-:Y:S03]  /*03c0*/  BSSY.RECONVERGENT B1, `(.L_x_5) ;  /* 0x0000024000017945 */ /* 0x000fe60003800200 */
[C---:B------:R-:W-:Y:S01]  /*03d0*/  LOP3.LUT R5, R4.reuse, 0x3, RZ, 0xc0, !PT ;  /* 0x0000000304057812 */ /* 0x040fe200078ec0ff */
[----:B------:R-:W-:Y:S01]  /*03e0*/  IMAD.X R6, RZ, RZ, R7, P0 ;  /* 0x000000ffff067224 */ /* 0x000fe200000e0607 */
[----:B------:R-:W-:Y:S01]  /*03f0*/  ISETP.GE.U32.AND P0, PT, R4, 0x3, PT ;  /* 0x000000030400780c */ /* 0x000fe20003f06070 */
[----:B------:R-:W-:Y:S01]  /*0400*/  IMAD.MOV.U32 R7, RZ, RZ, R0 ;  /* 0x000000ffff077224 */ /* 0x000fe200078e0000 */
[----:B------:R-:W-:Y:S01]  /*0410*/  ISETP.NE.U32.AND P1, PT, R5, 0x3, PT ;  /* 0x000000030500780c */ /* 0x000fe20003f25070 */
[----:B------:R-:W-:Y:S01]  /*0420*/  IMAD.MOV.U32 R5, RZ, RZ, R3 ;  /* 0x000000ffff057224 */ /* 0x000fe200078e0003 */
[----:B------:R-:W-:-:S02]  /*0430*/  ISETP.GE.U32.AND.EX P0, PT, R6, RZ, PT, P0 ;  /* 0x000000ff0600720c */ /* 0x000fc40003f06100 */
[----:B------:R-:W-:-:S13]  /*0440*/  ISETP.NE.AND.EX P1, PT, RZ, RZ, PT, P1 ;  /* 0x000000ffff00720c */ /* 0x000fda0003f25310 */
[----:B------:R-:W-:Y:S05]  /*0450*/  @!P1 BRA `(.L_x_6) ;  /* 0x0000000000689947 */ /* 0x000fea0003800000 */
[----:B------:R-:W-:Y:S01]  /*0460*/  VIADD R4, R4, 0x1 ;  /* 0x0000000104047836 */ /* 0x000fe20000000000 */
[C-C-:B------:R-:W-:Y:S01]  /*0470*/  SHF.L.U64.HI R17, R0.reuse, 0x1, R3.reuse ;  /* 0x0000000100117819 */ /* 0x140fe20000010203 */
[----:B------:R-:W-:Y:S02]  /*0480*/  IMAD.SHL.U32 R15, R0, 0x2, RZ ;  /* 0x00000002000f7824 */ /* 0x000fe400078e00ff */
[----:B------:R-:W-:Y:S01]  /*0490*/  IMAD.MOV.U32 R6, RZ, RZ, RZ ;  /* 0x000000ffff067224 */ /* 0x000fe200078e00ff */
[----:B------:R-:W-:Y:S01]  /*04a0*/  LOP3.LUT R4, R4, 0x3, RZ, 0xc0, !PT ;  /* 0x0000000304047812 */ /* 0x000fe200078ec0ff */
[----:B------:R-:W-:Y:S02]  /*04b0*/  IMAD.MOV.U32 R7, RZ, RZ, R0 ;  /* 0x000000ffff077224 */ /* 0x000fe400078e0000 */
[----:B------:R-:W-:-:S07]  /*04c0*/  IMAD.MOV.U32 R5, RZ, RZ, R3 ;  /* 0x000000ffff057224 */ /* 0x000fce00078e0003 */
.L_x_7:
[C---:B------:R-:W-:Y:S02]  /*04d0*/  IADD3 R10, P2, PT, R15.reuse, UR10, RZ ;  /* 0x0000000a0f0a7c10 */ /* 0x040fe4000ff5e0ff */
[----:B------:R-:W-:Y:S02]  /*04e0*/  IADD3 R8, P1, PT, R15, UR14, RZ ;  /* 0x0000000e0f087c10 */ /* 0x000fe4000ff3e0ff */
[C---:B0-----:R-:W-:Y:S02]  /*04f0*/  IADD3.X R11, PT, PT, R17.reuse, UR11, RZ, P2, !PT ;  /* 0x0000000b110b7c10 */ /* 0x041fe400097fe4ff */
[----:B------:R-:W-:-:S04]  /*0500*/  IADD3.X R9, PT, PT, R17, UR15, RZ, P1, !PT ;  /* 0x0000000f11097c10 */ /* 0x000fc80008ffe4ff */
[----:B------:R-:W2:Y:S04]  /*0510*/  LDG.E.U16 R11, desc[UR6][R10.64] ;  /* 0x000000060a0b7981 */ /* 0x000ea8000c1e1500 */
[----:B------:R-:W2:Y:S01]  /*0520*/  LDG.E.U16 R8, desc[UR6][R8.64] ;  /* 0x0000000608087981 */ /* 0x000ea2000c1e1500 */
[----:B------:R-:W-:-:S04]  /*0530*/  IADD3 R12, P1, PT, R15, UR12, RZ ;  /* 0x0000000c0f0c7c10 */ /* 0x000fc8000ff3e0ff */
[----:B------:R-:W-:Y:S02]  /*0540*/  IADD3.X R13, PT, PT, R17, UR13, RZ, P1, !PT ;  /* 0x0000000d110d7c10 */ /* 0x000fe40008ffe4ff */
[----:B------:R-:W-:-:S04]  /*0550*/  IADD3 R4, P1, PT, R4, -0x1, RZ ;  /* 0xffffffff04047810 */ /* 0x000fc80007f3e0ff */
[----:B------:R-:W-:Y:S02]  /*0560*/  IADD3.X R6, PT, PT, R6, -0x1, RZ, P1, !PT ;  /* 0xffffffff06067810 */ /* 0x000fe40000ffe4ff */
[----:B------:R-:W-:-:S04]  /*0570*/  ISETP.NE.U32.AND P1, PT, R4, RZ, PT ;  /* 0x000000ff0400720c */ /* 0x000fc80003f25070 */
[----:B------:R-:W-:Y:S02]  /*0580*/  ISETP.NE.AND.EX P1, PT, R6, RZ, PT, P1 ;  /* 0x000000ff0600720c */ /* 0x000fe40003f25310 */
[C---:B------:R-:W-:Y:S02]  /*0590*/  IADD3 R7, P2, PT, R2.reuse, R7, RZ ;  /* 0x0000000702077210 */ /* 0x040fe40007f5e0ff */
[----:B------:R-:W-:-:S03]  /*05a0*/  LEA R15, P3, R2, R15, 0x1 ;  /* 0x0000000f020f7211 */ /* 0x000fc600078608ff */
[----:B------:R-:W-:Y:S01]  /*05b0*/  IMAD.X R5, RZ, RZ, R5, P2 ;  /* 0x000000ffff057224 */ /* 0x000fe200010e0605 */
[----:B------:R-:W-:Y:S01]  /*05c0*/  LEA.HI.X R17, R2, R17, RZ, 0x1, P3 ;  /* 0x0000001102117211 */ /* 0x000fe200018f0cff */
[----:B--2---:R-:W-:-:S05]  /*05d0*/  HMUL2 R11, R8.H0_H0, R11.H0_H0 ;  /* 0x2000000b080b7232 */ /* 0x004fca0000000800 */
[----:B------:R0:W-:Y:S01]  /*05e0*/  STG.E.U16 desc[UR6][R12.64], R11 ;  /* 0x0000000b0c007986 */ /* 0x0001e2000c101506 */
[----:B------:R-:W-:Y:S05]  /*05f0*/  @P1 BRA `(.L_x_7) ;  /* 0xfffffffc00b41947 */ /* 0x000fea000383ffff */
.L_x_6:
[----:B------:R-:W-:Y:S05]  /*0600*/  BSYNC.RECONVERGENT B1 ;  /* 0x0000000000017941 */ /* 0x000fea0003800200 */
.L_x_5:
[----:B------:R-:W-:Y:S05]  /*0610*/  @!P0 BRA `(.L_x_1) ;  /* 0x0000000000cc8947 */ /* 0x000fea0003800000 */
[----:B------:R-:W-:Y:S01]  /*0620*/  IMAD.SHL.U32 R6, R2, 0x2, RZ ;  /* 0x0000000202067824 */ /* 0x000fe200078e00ff */
[----:B------:R-:W-:-:S07]  /*0630*/  SHF.R.U32.HI R4, RZ, 0x1f, R2 ;  /* 0x0000001fff047819 */ /* 0x000fce0000011602 */
.L_x_8:
[C---:B------:R-:W-:Y:S01]  /*0640*/  IMAD.SHL.U32 R10, R7.reuse, 0x2, RZ ;  /* 0x00000002070a7824 */ /* 0x040fe200078e00ff */
[----:B0-----:R-:W-:-:S04]  /*0650*/  SHF.L.U64.HI R11, R7, 0x1, R5 ;  /* 0x00000001070b7819 */ /* 0x001fc80000010205 */
[C---:B------:R-:W-:Y:S02]  /*0660*/  IADD3 R16, P0, PT, R10.reuse, UR22, RZ ;  /* 0x000000160a107c10 */ /* 0x040fe4000ff1e0ff */
[----:B-1----:R-:W-:Y:S02]  /*0670*/  IADD3 R14, P1, PT, R10, UR16, RZ ;  /* 0x000000100a0e7c10 */ /* 0x002fe4000ff3e0ff */
[C---:B------:R-:W-:Y:S02]  /*0680*/  IADD3.X R17, PT, PT, R11.reuse, UR23, RZ, P0, !PT ;  /* 0x000000170b117c10 */ /* 0x040fe400087fe4ff */
[----:B------:R-:W-:-:S03]  /*0690*/  IADD3.X R15, PT, PT, R11, UR17, RZ, P1, !PT ;  /* 0x000000110b0f7c10 */ /* 0x000fc60008ffe4ff */
[----:B------:R-:W2:Y:S04]  /*06a0*/  LDG.E.U16 R9, desc[UR6][R16.64] ;  /* 0x0000000610097981 */ /* 0x000ea8000c1e1500 */
[----:B------:R-:W2:Y:S01]  /*06b0*/  LDG.E.U16 R12, desc[UR6][R14.64] ;  /* 0x000000060e0c7981 */ /* 0x000ea2000c1e1500 */
[----:B------:R-:W-:Y:S02]  /*06c0*/  IADD3 R10, P0, PT, R10, UR20, RZ ;  /* 0x000000140a0a7c10 */ /* 0x000fe4000ff1e0ff */
[C---:B------:R-:W-:Y:S02]  /*06d0*/  IADD3 R8, P1, PT, R6.reuse, R16, RZ ;  /* 0x0000001006087210 */ /* 0x040fe40007f3e0ff */
[----:B------:R-:W-:Y:S01]  /*06e0*/  IADD3.X R11, PT, PT, R11, UR21, RZ, P0, !PT ;  /* 0x000000150b0b7c10 */ /* 0x000fe200087fe4ff */
[----:B--2---:R-:W-:Y:S01]  /*06f0*/  HMUL2 R18, R9.H0_H0, R12.H0_H0 ;  /* 0x2000000c09127232 */ /* 0x004fe20000000800 */
[----:B------:R-:W-:Y:S01]  /*0700*/  IADD3 R12, P2, PT, R6, R14, RZ ;  /* 0x0000000e060c7210 */ /* 0x000fe20007f5e0ff */
[----:B------:R-:W-:-:S04]  /*0710*/  IMAD.X R9, R4, 0x1, R17, P1 ;  /* 0x0000000104097824 */ /* 0x000fc800008e0611 */
[--C-:B------:R-:W-:Y:S01]  /*0720*/  IMAD.X R13, R4, 0x1, R15.reuse, P2 ;  /* 0x00000001040d7824 */ /* 0x100fe200010e060f */
[----:B------:R-:W-:-:S05]  /*0730*/  PRMT R15, R18, 0x7610, R15 ;  /* 0x00007610120f7816 */ /* 0x000fca000000000f */
[----:B------:R0:W-:Y:S04]  /*0740*/  STG.E.U16 desc[UR6][R10.64], R15 ;  /* 0x0000000f0a007986 */ /* 0x0001e8000c101506 */
[----:B------:R-:W2:Y:S04]  /*0750*/  LDG.E.U16 R17, desc[UR6][R8.64] ;  /* 0x0000000608117981 */ /* 0x000ea8000c1e1500 */
[----:B------:R-:W2:Y:S01]  /*0760*/  LDG.E.U16 R18, desc[UR6][R12.64] ;  /* 0x000000060c127981 */ /* 0x000ea2000c1e1500 */
[C---:B------:R-:W-:Y:S02]  /*0770*/  IADD3 R16, P0, PT, R6.reuse, R10, RZ ;  /* 0x0000000a06107210 */ /* 0x040fe40007f1e0ff */
[----:B------:R-:W-:-:S05]  /*0780*/  IADD3 R14, P1, PT, R6, R8, RZ ;  /* 0x00000008060e7210 */ /* 0x000fca0007f3e0ff */
[----:B0-----:R-:W-:Y:S02]  /*0790*/  IMAD.X R15, R4, 0x1, R9, P1 ;  /* 0x00000001040f7824 */ /* 0x001fe400008e0609 */
[----:B--2---:R-:W-:Y:S01]  /*07a0*/  HMUL2 R20, R17.H0_H0, R18.H0_H0 ;  /* 0x2000001211147232 */ /* 0x004fe20000000800 */
[----:B------:R-:W-:Y:S01]  /*07b0*/  IADD3 R18, P2, PT, R6, R12, RZ ;  /* 0x0000000c06127210 */ /* 0x000fe20007f5e0ff */
[----:B------:R-:W-:-:S03]  /*07c0*/  IMAD.X R17, R4, 0x1, R11, P0 ;  /* 0x0000000104117824 */ /* 0x000fc600000e060b */
[----:B------:R-:W-:Y:S01]  /*07d0*/  PRMT R11, R20, 0x7610, R11 ;  /* 0x00007610140b7816 */ /* 0x000fe2000000000b */
[----:B------:R-:W-:-:S04]  /*07e0*/  IMAD.X R19, R4, 0x1, R13, P2 ;  /* 0x0000000104137824 */ /* 0x000fc800010e060d */
        /* <DEDUP_REMOVED lines=8> */
[----:B------:R-:W-:-:S04]  /*0870*/  IMAD.X R9, R4, 0x1, R17, P0 ;  /* 0x0000000104097824 */ /* 0x000fc800000e0611 */
[----:B------:R-:W-:Y:S01]  /*0880*/  IMAD.X R13, R4, 0x1, R19, P2 ;  /* 0x00000001040d7824 */ /* 0x000fe200010e0613 */
[----:B------:R1:W-:Y:S04]  /*0890*/  STG.E.U16 desc[UR6][R8.64], R20 ;  /* 0x0000001408007986 */ /* 0x0003e8000c101506 */
[----:B------:R-:W2:Y:S04]  /*08a0*/  LDG.E.U16 R10, desc[UR6][R10.64] ;  /* 0x000000060a0a7981 */ /* 0x000ea8000c1e1500 */
[----:B------:R-:W2:Y:S01]  /*08b0*/  LDG.E.U16 R13, desc[UR6][R12.64] ;  /* 0x000000060c0d7981 */ /* 0x000ea2000c1e1500 */
[----:B------:R-:W-:-:S05]  /*08c0*/  IADD3 R14, P0, PT, R6, R8, RZ ;  /* 0x00000008060e7210 */ /* 0x000fca0007f1e0ff */
[----:B------:R-:W-:Y:S01]  /*08d0*/  IMAD.X R15, R4, 0x1, R9, P0 ;  /* 0x00000001040f7824 */ /* 0x000fe200000e0609 */
[----:B------:R-:W-:-:S04]  /*08e0*/  LEA R7, P0, R2, R7, 0x2 ;  /* 0x0000000702077211 */ /* 0x000fc800078010ff */
[----:B------:R-:W-:Y:S02]  /*08f0*/  LEA.HI.X R5, R2, R5, RZ, 0x2, P0 ;  /* 0x0000000502057211 */ /* 0x000fe400000f14ff */
[----:B------:R-:W-:-:S04]  /*0900*/  ISETP.GE.U32.AND P0, PT, R7, UR18, PT ;  /* 0x0000001207007c0c */ /* 0x000fc8000bf06070 */
[----:B------:R-:W-:Y:S01]  /*0910*/  ISETP.GE.AND.EX P0, PT, R5, UR19, PT, P0 ;  /* 0x0000001305007c0c */ /* 0x000fe2000bf06300 */
[----:B--2---:R-:W-:-:S05]  /*0920*/  HMUL2 R13, R10.H0_H0, R13.H0_H0 ;  /* 0x2000000d0a0d7232 */ /* 0x004fca0000000800 */
[----:B------:R1:W-:Y:S07]  /*0930*/  STG.E.U16 desc[UR6][R14.64], R13 ;  /* 0x0000000d0e007986 */ /* 0x0003ee000c101506 */
[----:B------:R-:W-:Y:S05]  /*0940*/  @!P0 BRA `(.L_x_8) ;  /* 0xfffffffc003c8947 */ /* 0x000fea000383ffff */
.L_x_1:
[----:B------:R-:W-:Y:S05]  /*0950*/  BSYNC.RECONVERGENT B0 ;  /* 0x0000000000007941 */ /* 0x000fea0003800200 */
.L_x_0:
[----:B------:R-:W2:Y:S02]  /*0960*/  LDCU.64 UR4, c[0x0][0x3a8] ;  /* 0x00007500ff0477ac */ /* 0x000ea40008000a00 */
[----:B--2---:R-:W-:-:S04]  /*0970*/  ISETP.GE.U32.AND P0, PT, R0, UR4, PT ;  /* 0x0000000400007c0c */ /* 0x004fc8000bf06070 */
[----:B------:R-:W-:-:S13]  /*0980*/  ISETP.GE.AND.EX P0, PT, R3, UR5, PT, P0 ;  /* 0x0000000503007c0c */ /* 0x000fda000bf06300 */
[----:B------:R-:W-:Y:S05]  /*0990*/  @P0 EXIT ;  /* 0x000000000000094d */ /* 0x000fea0003800000 */
[----:B------:R-:W2:Y:S01]  /*09a0*/  LDCU.64 UR4, c[0x0][0x3c0] ;  /* 0x00007800ff0477ac */ /* 0x000ea20008000a00 */
[C---:B------:R-:W-:Y:S01]  /*09b0*/  IMAD.SHL.U32 R6, R0.reuse, 0x2, RZ ;  /* 0x0000000200067824 */ /* 0x040fe200078e00ff */
[----:B------:R-:W-:Y:S01]  /*09c0*/  SHF.L.U64.HI R0, R0, 0x1, R3 ;  /* 0x0000000100007819 */ /* 0x000fe20000010203 */
[----:B------:R-:W3:Y:S03]  /*09d0*/  LDCU.128 UR8, c[0x0][0x3b0] ;  /* 0x00007600ff0877ac */ /* 0x000ee60008000c00 */
[C---:B--2---:R-:W-:Y:S02]  /*09e0*/  IADD3 R4, P1, PT, R6.reuse, UR4, RZ ;  /* 0x0000000406047c10 */ /* 0x044fe4000ff3e0ff */
[----:B---3--:R-:W-:Y:S02]  /*09f0*/  IADD3 R2, P0, PT, R6, UR10, RZ ;  /* 0x0000000a06027c10 */ /* 0x008fe4000ff1e0ff */
[----:B------:R-:W-:-:S02]  /*0a00*/  IADD3.X R5, PT, PT, R0, UR5, RZ, P1, !PT ;  /* 0x0000000500057c10 */ /* 0x000fc40008ffe4ff */
[----:B------:R-:W-:-:S04]  /*0a10*/  IADD3.X R3, PT, PT, R0, UR11, RZ, P0, !PT ;  /* 0x0000000b00037c10 */ /* 0x000fc800087fe4ff */
[----:B------:R-:W2:Y:S04]  /*0a20*/  LDG.E.U16 R5, desc[UR6][R4.64] ;  /* 0x0000000604057981 */ /* 0x000ea8000c1e1500 */
[----:B------:R-:W2:Y:S01]  /*0a30*/  LDG.E.U16 R2, desc[UR6][R2.64] ;  /* 0x0000000602027981 */ /* 0x000ea2000c1e1500 */
[----:B------:R-:W-:-:S04]  /*0a40*/  IADD3 R6, P0, PT, R6, UR8, RZ ;  /* 0x0000000806067c10 */ /* 0x000fc8000ff1e0ff */
[----:B------:R-:W-:Y:S01]  /*0a50*/  IADD3.X R7, PT, PT, R0, UR9, RZ, P0, !PT ;  /* 0x0000000900077c10 */ /* 0x000fe200087fe4ff */
[----:B--2---:R-:W-:-:S05]  /*0a60*/  HMUL2 R5, R2.H0_H0, R5.H0_H0 ;  /* 0x2000000502057232 */ /* 0x004fca0000000800 */
[----:B------:R-:W-:Y:S01]  /*0a70*/  STG.E.U16 desc[UR6][R6.64], R5 ;  /* 0x0000000506007986 */ /* 0x000fe2000c101506 */
[----:B------:R-:W-:Y:S05]  /*0a80*/  EXIT ;  /* 0x000000000000794d */ /* 0x000fea0003800000 */
        .weak           $__internal_0_$__cuda_sm20_div_u64
        .type           $__internal_0_$__cuda_sm20_div_u64,@function
        .size           $__internal_0_$__cuda_sm20_div_u64,(.L_x_21 - $__internal_0_$__cuda_sm20_div_u64)
$__internal_0_$__cuda_sm20_div_u64:
[----:B------:R-:W-:Y:S02]  /*0a90*/  IMAD.MOV.U32 R12, RZ, RZ, R2 ;  /* 0x000000ffff0c7224 */ /* 0x000fe400078e0002 */
[----:B------:R-:W-:-:S04]  /*0aa0*/  IMAD.MOV.U32 R13, RZ, RZ, RZ ;  /* 0x000000ffff0d7224 */ /* 0x000fc800078e00ff */
[----:B------:R-:W0:Y:S08]  /*0ab0*/  I2F.U64.RP R12, R12 ;  /* 0x0000000c000c7312 */ /* 0x000e300000309000 */
[----:B0-----:R-:W0:Y:S02]  /*0ac0*/  MUFU.RCP R8, R12 ;  /* 0x0000000c00087308 */ /* 0x001e240000001000 */
[----:B0-----:R-:W-:-:S06]  /*0ad0*/  VIADD R8, R8, 0x1ffffffe ;  /* 0x1ffffffe08087836 */ /* 0x001fcc0000000000 */
[----:B------:R-:W0:Y:S02]  /*0ae0*/  F2I.U64.TRUNC R8, R8 ;  /* 0x0000000800087311 */ /* 0x000e24000020d800 */
[----:B0-----:R-:W-:-:S04]  /*0af0*/  IMAD.WIDE.U32 R10, R8, R2, RZ ;  /* 0x00000002080a7225 */ /* 0x001fc800078e00ff */
[----:B------:R-:W-:Y:S01]  /*0b00*/  IMAD R11, R9, R2, R11 ;  /* 0x00000002090b7224 */ /* 0x000fe200078e020b */
[----:B------:R-:W-:-:S05]  /*0b10*/  IADD3 R15, P0, PT, RZ, -R10, RZ ;  /* 0x8000000aff0f7210 */ /* 0x000fca0007f1e0ff */
[----:B------:R-:W-:-:S04]  /*0b20*/  IMAD.HI.U32 R10, R8, R15, RZ ;  /* 0x0000000f080a7227 */ /* 0x000fc800078e00ff */
[----:B------:R-:W-:Y:S02]  /*0b30*/  IMAD.X R17, RZ, RZ, ~R11, P0 ;  /* 0x000000ffff117224 */ /* 0x000fe400000e0e0b */
[----:B------:R-:W-:Y:S02]  /*0b40*/  IMAD.MOV.U32 R11, RZ, RZ, R8 ;  /* 0x000000ffff0b7224 */ /* 0x000fe400078e0008 */
[-C--:B------:R-:W-:Y:S02]  /*0b50*/  IMAD R13, R9, R17.reuse, RZ ;  /* 0x00000011090d7224 */ /* 0x080fe400078e02ff */
[----:B------:R-:W-:-:S04]  /*0b60*/  IMAD.WIDE.U32 R10, P0, R8, R17, R10 ;  /* 0x00000011080a7225 */ /* 0x000fc8000780000a */
[----:B------:R-:W-:-:S04]  /*0b70*/  IMAD.HI.U32 R17, R9, R17, RZ ;  /* 0x0000001109117227 */ /* 0x000fc800078e00ff */
[----:B------:R-:W-:-:S05]  /*0b80*/  IMAD.HI.U32 R10, P1, R9, R15, R10 ;  /* 0x0000000f090a7227 */ /* 0x000fca000782000a */
[----:B------:R-:W-:Y:S01]  /*0b90*/  IADD3 R11, P2, PT, R13, R10, RZ ;  /* 0x0000000a0d0b7210 */ /* 0x000fe20007f5e0ff */
[----:B------:R-:W-:-:S04]  /*0ba0*/  IMAD.X R10, R17, 0x1, R9, P0 ;  /* 0x00000001110a7824 */ /* 0x000fc800000e0609 */
[----:B------:R-:W-:Y:S01]  /*0bb0*/  IMAD.WIDE.U32 R8, R11, R2, RZ ;  /* 0x000000020b087225 */ /* 0x000fe200078e00ff */
[----:B------:R-:W-:Y:S02]  /*0bc0*/  IADD3.X R13, PT, PT, RZ, RZ, R10, P2, P1 ;  /* 0x000000ffff0d7210 */ /* 0x000fe400017e240a */
[----:B------:R-:W-:-:S03]  /*0bd0*/  IADD3 R15, P0, PT, RZ, -R8, RZ ;  /* 0x80000008ff0f7210 */ /* 0x000fc60007f1e0ff */
[----:B------:R-:W-:Y:S02]  /*0be0*/  IMAD R8, R13, R2, R9 ;  /* 0x000000020d087224 */ /* 0x000fe400078e0209 */
[----:B------:R-:W-:-:S04]  /*0bf0*/  IMAD.HI.U32 R10, R11, R15, RZ ;  /* 0x0000000f0b0a7227 */ /* 0x000fc800078e00ff */
[----:B------:R-:W-:-:S04]  /*0c00*/  IMAD.X R8, RZ, RZ, ~R8, P0 ;  /* 0x000000ffff087224 */ /* 0x000fc800000e0e08 */
[----:B------:R-:W-:-:S04]  /*0c10*/  IMAD.WIDE.U32 R10, P0, R11, R8, R10 ;  /* 0x000000080b0a7225 */ /* 0x000fc8000780000a */
[C---:B------:R-:W-:Y:S02]  /*0c20*/  IMAD R9, R13.reuse, R8, RZ ;  /* 0x000000080d097224 */ /* 0x040fe400078e02ff */
[----:B------:R-:W-:-:S04]  /*0c30*/  IMAD.HI.U32 R10, P1, R13, R15, R10 ;  /* 0x0000000f0d0a7227 */ /* 0x000fc8000782000a */
[----:B------:R-:W-:Y:S01]  /*0c40*/  IMAD.HI.U32 R8, R13, R8, RZ ;  /* 0x000000080d087227 */ /* 0x000fe200078e00ff */
[----:B------:R-:W-:-:S03]  /*0c50*/  IADD3 R10, P2, PT, R9, R10, RZ ;  /* 0x0000000a090a7210 */ /* 0x000fc60007f5e0ff */
[----:B------:R-:W-:Y:S02]  /*0c60*/  IMAD.X R13, R8, 0x1, R13, P0 ;  /* 0x00000001080d7824 */ /* 0x000fe400000e060d */
[----:B------:R-:W-:-:S03]  /*0c70*/  IMAD.HI.U32 R8, R10, R5, RZ ;  /* 0x000000050a087227 */ /* 0x000fc600078e00ff */
[----:B------:R-:W-:Y:S01]  /*0c80*/  IADD3.X R12, PT, PT, RZ, RZ, R13, P2, P1 ;  /* 0x000000ffff0c7210 */ /* 0x000fe200017e240d */
[----:B------:R-:W-:Y:S02]  /*0c90*/  IMAD.MOV.U32 R9, RZ, RZ, RZ ;  /* 0x000000ffff097224 */ /* 0x000fe400078e00ff */
[----:B------:R-:W-:-:S04]  /*0ca0*/  IMAD.WIDE.U32 R8, R10, R7, R8 ;  /* 0x000000070a087225 */ /* 0x000fc800078e0008 */
[C---:B------:R-:W-:Y:S02]  /*0cb0*/  IMAD R11, R12.reuse, R7, RZ ;  /* 0x000000070c0b7224 */ /* 0x040fe400078e02ff */
[----:B------:R-:W-:-:S04]  /*0cc0*/  IMAD.HI.U32 R8, P0, R12, R5, R8 ;  /* 0x000000050c087227 */ /* 0x000fc80007800008 */
[----:B------:R-:W-:Y:S01]  /*0cd0*/  IMAD.HI.U32 R12, R12, R7, RZ ;  /* 0x000000070c0c7227 */ /* 0x000fe200078e00ff */
[----:B------:R-:W-:-:S03]  /*0ce0*/  IADD3 R11, P1, PT, R11, R8, RZ ;  /* 0x000000080b0b7210 */ /* 0x000fc60007f3e0ff */
[----:B------:R-:W-:-:S04]  /*0cf0*/  IMAD.X R8, RZ, RZ, R12, P0 ;  /* 0x000000ffff087224 */ /* 0x000fc800000e060c */
[----:B------:R-:W-:Y:S02]  /*0d00*/  IMAD.X R13, RZ, RZ, R8, P1 ;  /* 0x000000ffff0d7224 */ /* 0x000fe400008e0608 */
[----:B------:R-:W-:-:S04]  /*0d10*/  IMAD.WIDE.U32 R8, R11, R2, RZ ;  /* 0x000000020b087225 */ /* 0x000fc800078e00ff */
[----:B------:R-:W-:Y:S01]  /*0d20*/  IMAD R10, R13, R2, R9 ;  /* 0x000000020d0a7224 */ /* 0x000fe200078e0209 */
[----:B------:R-:W-:-:S04]  /*0d30*/  IADD3 R9, P0, PT, -R8, R5, RZ ;  /* 0x0000000508097210 */ /* 0x000fc80007f1e1ff */
[-C--:B------:R-:W-:Y:S01]  /*0d40*/  IADD3 R5, P1, PT, -R2, R9.reuse, RZ ;  /* 0x0000000902057210 */ /* 0x080fe20007f3e1ff */
[----:B------:R-:W-:Y:S01]  /*0d50*/  IMAD.X R12, R7, 0x1, ~R10, P0 ;  /* 0x00000001070c7824 */ /* 0x000fe200000e0e0a */
[----:B------:R-:W-:Y:S02]  /*0d60*/  ISETP.GE.U32.AND P0, PT, R9, R2, PT ;  /* 0x000000020900720c */ /* 0x000fe40003f06070 */
[----:B------:R-:W-:Y:S02]  /*0d70*/  IADD3 R10, P2, PT, R11, 0x1, RZ ;  /* 0x000000010b0a7810 */ /* 0x000fe40007f5e0ff */
[C---:B------:R-:W-:Y:S02]  /*0d80*/  ISETP.GE.U32.AND.EX P0, PT, R12.reuse, RZ, PT, P0 ;  /* 0x000000ff0c00720c */ /* 0x040fe40003f06100 */
[----:B------:R-:W-:Y:S01]  /*0d90*/  IADD3.X R7, PT, PT, R12, -0x1, RZ, P1, !PT ;  /* 0xffffffff0c077810 */ /* 0x000fe20000ffe4ff */
[----:B------:R-:W-:Y:S01]  /*0da0*/  IMAD.X R8, RZ, RZ, R13, P2 ;  /* 0x000000ffff087224 */ /* 0x000fe200010e060d */
[----:B------:R-:W-:-:S02]  /*0db0*/  SEL R5, R5, R9, P0 ;  /* 0x0000000905057207 */ /* 0x000fc40000000000 */
[----:B------:R-:W-:Y:S02]  /*0dc0*/  SEL R10, R10, R11, P0 ;  /* 0x0000000b0a0a7207 */ /* 0x000fe40000000000 */
[----:B------:R-:W-:Y:S02]  /*0dd0*/  SEL R7, R7, R12, P0 ;  /* 0x0000000c07077207 */ /* 0x000fe40000000000 */
[----:B------:R-:W-:Y:S02]  /*0de0*/  SEL R13, R8, R13, P0 ;  /* 0x0000000d080d7207 */ /* 0x000fe40000000000 */
[----:B------:R-:W-:Y:S02]  /*0df0*/  ISETP.GE.U32.AND P0, PT, R5, R2, PT ;  /* 0x000000020500720c */ /* 0x000fe40003f06070 */
[----:B------:R-:W-:Y:S02]  /*0e00*/  IADD3 R5, P2, PT, R10, 0x1, RZ ;  /* 0x000000010a057810 */ /* 0x000fe40007f5e0ff */
[----:B------:R-:W-:-:S02]  /*0e10*/  ISETP.NE.U32.AND P1, PT, R2, RZ, PT ;  /* 0x000000ff0200720c */ /* 0x000fc40003f25070 */
[----:B------:R-:W-:Y:S01]  /*0e20*/  ISETP.GE.U32.AND.EX P0, PT, R7, RZ, PT, P0 ;  /* 0x000000ff0700720c */ /* 0x000fe20003f06100 */
[----:B------:R-:W-:Y:S01]  /*0e30*/  IMAD.X R8, RZ, RZ, R13, P2 ;  /* 0x000000ffff087224 */ /* 0x000fe200010e060d */
[----:B------:R-:W-:Y:S01]  /*0e40*/  ISETP.NE.AND.EX P1, PT, RZ, RZ, PT, P1 ;  /* 0x000000ffff00720c */ /* 0x000fe20003f25310 */
[----:B------:R-:W-:Y:S01]  /*0e50*/  IMAD.MOV.U32 R7, RZ, RZ, 0x0 ;  /* 0x00000000ff077424 */ /* 0x000fe200078e00ff */
[----:B------:R-:W-:Y:S02]  /*0e60*/  SEL R5, R5, R10, P0 ;  /* 0x0000000a05057207 */ /* 0x000fe40000000000 */
[----:B------:R-:W-:Y:S02]  /*0e70*/  SEL R8, R8, R13, P0 ;  /* 0x0000000d08087207 */ /* 0x000fe40000000000 */
[----:B------:R-:W-:Y:S02]  /*0e80*/  SEL R5, R5, 0xffffffff, P1 ;  /* 0xffffffff05057807 */ /* 0x000fe40000800000 */
[----:B------:R-:W-:Y:S01]  /*0e90*/  SEL R8, R8, 0xffffffff, P1 ;  /* 0xffffffff08087807 */ /* 0x000fe20000800000 */
[----:B------:R-:W-:Y:S06]  /*0ea0*/  RET.REL.NODEC R6 `(_Z12ApplyGenericILi1E13SimpleFactoryI15MultiplyFunctorI6__halfEES2_JS2_S2_EEvT0_lP6PackedIT1_XT_EEDpPKS6_IT2_XT_EElPS7_DpPKSA_) ;  /* 0xfffffff006547950 */ /* 0x000fec0003c3ffff */
.L_x_9:
[----:B------:R-:W-:-:S00]  /*0eb0*/  BRA `(.L_x_9) ;  /* 0xfffffffc00fc7947 */ /* 0x000fc0000383ffff */
[----:B------:R-:W-:-:S00]  /*0ec0*/  NOP ;  /* 0x0000000000007918 */ /* 0x000fc00000000000 */
        /* <DEDUP_REMOVED lines=11> */
.L_x_21:


//--------------------- .text._Z12ApplyGenericILi8E13SimpleFactoryI15MultiplyFunctorI6__halfEES2_JS2_S2_EEvT0_lP6PackedIT1_XT_EEDpPKS6_IT2_XT_EElPS7_DpPKSA_ --------------------------
	.section	.text._Z12ApplyGenericILi8E13SimpleFactoryI15MultiplyFunctorI6__halfEES2_JS2_S2_EEvT0_lP6PackedIT1_XT_EEDpPKS6_IT2_XT_EElPS7_DpPKSA_,"ax",@progbits
	.align	128
        .global         _Z12ApplyGenericILi8E13SimpleFactoryI15MultiplyFunctorI6__halfEES2_JS2_S2_EEvT0_lP6PackedIT1_XT_EEDpPKS6_IT2_XT_EElPS7_DpPKSA_
        .type           _Z12ApplyGenericILi8E13SimpleFactoryI15MultiplyFunctorI6__halfEES2_JS2_S2_EEvT0_lP6PackedIT1_XT_EEDpPKS6_IT2_XT_EElPS7_DpPKSA_,@function
        .size           _Z12ApplyGenericILi8E13SimpleFactoryI15MultiplyFunctorI6__halfEES2_JS2_S2_EEvT0_lP6PackedIT1_XT_EEDpPKS6_IT2_XT_EElPS7_DpPKSA_,(.L_x_22 - _Z12ApplyGenericILi8E13SimpleFactoryI15MultiplyFunctorI6__halfEES2_JS2_S2_EEvT0_lP6PackedIT1_XT_EEDpPKS6_IT2_XT_EElPS7_DpPKSA_)
        .other          _Z12ApplyGenericILi8E13SimpleFactoryI15MultiplyFunctorI6__halfEES2_JS2_S2_EEvT0_lP6PackedIT1_XT_EEDpPKS6_IT2_XT_EElPS7_DpPKSA_,@"STO_CUDA_ENTRY STV_DEFAULT"
_Z12ApplyGenericILi8E13SimpleFactoryI15MultiplyFunctorI6__halfEES2_JS2_S2_EEvT0_lP6PackedIT1_XT_EEDpPKS6_IT2_XT_EElPS7_DpPKSA_:
.text._Z12ApplyGenericILi8E13SimpleFactoryI15MultiplyFunctorI6__halfEES2_JS2_S2_EEvT0_lP6PackedIT1_XT_EEDpPKS6_IT2_XT_EElPS7_DpPKSA_:
        /* <DEDUP_REMOVED lines=45> */
[----:B------:R-:W-:-:S05]  /*02d0*/  IMAD R5, R2, R6, R5 ;  /* 0x0000000602057224 */ /* 0x000fca00078e0205 */
[----:B------:R-:W-:-:S13]  /*02e0*/  ISETP.GE.U32.AND P0, PT, R5, R2, PT ;  /* 0x000000020500720c */ /* 0x000fda0003f06070 */
[----:B------:R-:W-:Y:S02]  /*02f0*/  @P0 IMAD.IADD R5, R5, 0x1, -R2 ;  /* 0x0000000105050824 */ /* 0x000fe400078e0a02 */
[----:B------:R-:W-:-:S03]  /*0300*/  @P0 VIADD R4, R4, 0x1 ;  /* 0x0000000104040836 */ /* 0x000fc60000000000 */
[----:B------:R-:W-:Y:S01]  /*0310*/  ISETP.GE.U32.AND P1, PT, R5, R2, PT ;  /* 0x000000020500720c */ /* 0x000fe20003f26070 */
[----:B------:R-:W-:-:S12]  /*0320*/  IMAD.MOV.U32 R5, RZ, RZ, RZ ;  /* 0x000000ffff057224 */ /* 0x000fd800078e00ff */
[----:B------:R-:W-:Y:S01]  /*0330*/  @P1 VIADD R4, R4, 0x1 ;  /* 0x0000000104041836 */ /* 0x000fe20000000000 */
[----:B------:R-:W-:Y:S01]  /*0340*/  @!P2 LOP3.LUT R4, RZ, R2, RZ, 0x33, !PT ;  /* 0x00000002ff04a212 */ /* 0x000fe200078e33ff */
[----:B------:R-:W-:Y:S06]  /*0350*/  BRA `(.L_x_14) ;  /* 0x0000000000107947 */ /* 0x000fec0003800000 */
.L_x_13:
[----:B------:R-:W-:-:S07]  /*0360*/  MOV R4, 0x380 ;  /* 0x0000038000047802 */ /* 0x000fce0000000f00 */
[----:B------:R-:W-:Y:S05]  /*0370*/  CALL.REL.NOINC `($__internal_1_$__cuda_sm20_div_u64) ;  /* 0x0000000400f87944 */ /* 0x000fea0003c00000 */
[----:B------:R-:W-:Y:S02]  /*0380*/  IMAD.MOV.U32 R4, RZ, RZ, R6 ;  /* 0x000000ffff047224 */ /* 0x000fe400078e0006 */
[----:B------:R-:W-:-:S07]  /*0390*/  IMAD.MOV.U32 R5, RZ, RZ, R9 ;  /* 0x000000ffff057224 */ /* 0x000fce00078e0009 */
.L_x_14:
[----:B------:R-:W-:Y:S05]  /*03a0*/  BSYNC.RECONVERGENT B1 ;  /* 0x0000000000017941 */ /* 0x000fea0003800200 */
.L_x_12:
[----:B------:R-:W-:Y:S01]  /*03b0*/  IADD3 R4, P0, PT, R4, R3, RZ ;  /* 0x0000000304047210 */ /* 0x000fe20007f1e0ff */
[----:B------:R-:W-:Y:S03]  /*03c0*/  BSSY.RECONVERGENT B1, `(.L_x_15) ;  /* 0x0000027000017945 */ /* 0x000fe60003800200 */
[C---:B------:R-:W-:Y:S01]  /*03d0*/  LOP3.LUT R3, R4.reuse, 0x3, RZ, 0xc0, !PT ;  /* 0x0000000304037812 */ /* 0x040fe200078ec0ff */
[----:B------:R-:W-:Y:S01]  /*03e0*/  IMAD.X R5, RZ, RZ, R5, P0 ;  /* 0x000000ffff057224 */ /* 0x000fe200000e0605 */
[----:B------:R-:W-:Y:S02]  /*03f0*/  ISETP.GE.U32.AND P0, PT, R4, 0x3, PT ;  /* 0x000000030400780c */ /* 0x000fe40003f06070 */
[----:B------:R-:W-:Y:S01]  /*0400*/  ISETP.NE.U32.AND P1, PT, R3, 0x3, PT ;  /* 0x000000030300780c */ /* 0x000fe20003f25070 */
[----:B------:R-:W-:Y:S01]  /*0410*/  IMAD.MOV.U32 R3, RZ, RZ, R0 ;  /* 0x000000ffff037224 */ /* 0x000fe200078e0000 */
[----:B------:R-:W-:Y:S01]  /*0420*/  ISETP.GE.U32.AND.EX P0, PT, R5, RZ, PT, P0 ;  /* 0x000000ff0500720c */ /* 0x000fe20003f06100 */
[----:B------:R-:W-:Y:S01]  /*0430*/  IMAD.MOV.U32 R5, RZ, RZ, R7 ;  /* 0x000000ffff057224 */ /* 0x000fe200078e0007 */
        /* <DEDUP_REMOVED lines=9> */
.L_x_17:
[C---:B------:R-:W-:Y:S02]  /*04d0*/  IADD3 R12, P2, PT, R21.reuse, UR10, RZ ;  /* 0x0000000a150c7c10 */ /* 0x040fe4000ff5e0ff */
[----:B------:R-:W-:Y:S02]  /*04e0*/  IADD3 R18, P1, PT, R21, UR14, RZ ;  /* 0x0000000e15127c10 */ /* 0x000fe4000ff3e0ff */
[C---:B------:R-:W-:Y:S02]  /*04f0*/  IADD3.X R13, PT, PT, R23.reuse, UR11, RZ, P2, !PT ;  /* 0x0000000b170d7c10 */ /* 0x040fe400097fe4ff */
[----:B------:R-:W-:-:S04]  /*0500*/  IADD3.X R19, PT, PT, R23, UR15, RZ, P1, !PT ;  /* 0x0000000f17137c10 */ /* 0x000fc80008ffe4ff */
[----:B------:R-:W2:Y:S04]  /*0510*/  LDG.E.128 R12, desc[UR6][R12.64] ;  /* 0x000000060c0c7981 */ /* 0x000ea8000c1e1d00 */
[----:B0-----:R-:W2:Y:S01]  /*0520*/  LDG.E.128 R8, desc[UR6][R18.64] ;  /* 0x0000000612087981 */ /* 0x001ea2000c1e1d00 */
        /* <DEDUP_REMOVED lines=10> */
[----:B--2---:R-:W-:Y:S02]  /*05d0*/  HFMA2 R8, R8, R12, -RZ ;  /* 0x0000000c08087231 */ /* 0x004fe400001000ff */
[----:B------:R-:W-:Y:S02]  /*05e0*/  HFMA2 R10, R10, R14, -RZ ;  /* 0x0000000e0a0a7231 */ /* 0x000fe400001000ff */
[----:B------:R-:W-:Y:S02]  /*05f0*/  HMUL2 R9, R9, R13 ;  /* 0x0000000d09097232 */ /* 0x000fe40000000000 */
[----:B------:R-:W-:-:S05]  /*0600*/  HMUL2 R11, R11, R15 ;  /* 0x0000000f0b0b7232 */ /* 0x000fca0000000000 */
[----:B------:R0:W-:Y:S01]  /*0610*/  STG.E.128 desc[UR6][R16.64], R8 ;  /* 0x0000000810007986 */ /* 0x0001e2000c101d06 */
[----:B------:R-:W-:Y:S05]  /*0620*/  @P1 BRA `(.L_x_17) ;  /* 0xfffffffc00a81947 */ /* 0x000fea000383ffff */
.L_x_16:
[----:B------:R-:W-:Y:S05]  /*0630*/  BSYNC.RECONVERGENT B1 ;  /* 0x0000000000017941 */ /* 0x000fea0003800200 */
.L_x_15:
[----:B------:R-:W-:Y:S05]  /*0640*/  @!P0 BRA `(.L_x_11) ;  /* 0x0000000000f48947 */ /* 0x000fea0003800000 */
[----:B------:R-:W-:Y:S01]  /*0650*/  IMAD.SHL.U32 R6, R2, 0x10, RZ ;  /* 0x0000001002067824 */ /* 0x000fe200078e00ff */
[----:B------:R-:W-:-:S07]  /*0660*/  SHF.R.U32.HI R4, RZ, 0x1c, R2 ;  /* 0x0000001cff047819 */ /* 0x000fce0000011602 */
.L_x_18:
[C---:B------:R-:W-:Y:S01]  /*0670*/  IMAD.SHL.U32 R28, R5.reuse, 0x10, RZ ;  /* 0x00000010051c7824 */ /* 0x040fe200078e00ff */
[----:B-1----:R-:W-:-:S04]  /*0680*/  SHF.L.U64.HI R19, R5, 0x4, R3 ;  /* 0x0000000405137819 */ /* 0x002fc80000010203 */
[C---:B------:R-:W-:Y:S02]  /*0690*/  IADD3 R26, P0, PT, R28.reuse, UR22, RZ ;  /* 0x000000161c1a7c10 */ /* 0x040fe4000ff1e0ff */
[----:B------:R-:W-:Y:S02]  /*06a0*/  IADD3 R20, P1, PT, R28, UR16, RZ ;  /* 0x000000101c147c10 */ /* 0x000fe4000ff3e0ff */
[C---:B------:R-:W-:Y:S02]  /*06b0*/  IADD3.X R27, PT, PT, R19.reuse, UR23, RZ, P0, !PT ;  /* 0x00000017131b7c10 */ /* 0x040fe400087fe4ff */
[----:B------:R-:W-:-:S03]  /*06c0*/  IADD3.X R21, PT, PT, R19, UR17, RZ, P1, !PT ;  /* 0x0000001113157c10 */ /* 0x000fc60008ffe4ff */
[----:B0-----:R-:W2:Y:S04]  /*06d0*/  LDG.E.128 R8, desc[UR6][R26.64] ;  /* 0x000000061a087981 */ /* 0x001ea8000c1e1d00 */
[----:B------:R-:W2:Y:S01]  /*06e0*/  LDG.E.128 R12, desc[UR6][R20.64] ;  /* 0x00000006140c7981 */ /* 0x000ea2000c1e1d00 */
[----:B------:R-:W-:Y:S02]  /*06f0*/  IADD3 R28, P0, PT, R28, UR20, RZ ;  /* 0x000000141c1c7c10 */ /* 0x000fe4000ff1e0ff */
[C---:B------:R-:W-:Y:S02]  /*0700*/  IADD3 R22, P1, PT, R6.reuse, R26, RZ ;  /* 0x0000001a06167210 */ /* 0x040fe40007f3e0ff */
[----:B------:R-:W-:Y:S02]  /*0710*/  IADD3 R24, P2, PT, R6, R20, RZ ;  /* 0x0000001406187210 */ /* 0x000fe40007f5e0ff */
[----:B------:R-:W-:Y:S01]  /*0720*/  IADD3.X R29, PT, PT, R19, UR21, RZ, P0, !PT ;  /* 0x00000015131d7c10 */ /* 0x000fe200087fe4ff */
[----:B------:R-:W-:-:S02]  /*0730*/  IMAD.X R23, R4, 0x1, R27, P1 ;  /* 0x0000000104177824 */ /* 0x000fc400008e061b */
[----:B------:R-:W-:Y:S02]  /*0740*/  IMAD.X R25, R4, 0x1, R21, P2 ;  /* 0x0000000104197824 */ /* 0x000fe400010e0615 */
[----:B--2---:R-:W-:Y:S02]  /*0750*/  HFMA2 R16, R8, R12, -RZ ;  /* 0x0000000c08107231 */ /* 0x004fe400001000ff */
[----:B------:R-:W-:Y:S02]  /*0760*/  HMUL2 R17, R9, R13 ;  /* 0x0000000d09117232 */ /* 0x000fe40000000000 */
[----:B------:R-:W-:Y:S02]  /*0770*/  HFMA2 R18, R10, R14, -RZ ;  /* 0x0000000e0a127231 */ /* 0x000fe400001000ff */
[----:B------:R-:W-:-:S05]  /*0780*/  HMUL2 R19, R11, R15 ;  /* 0x0000000f0b137232 */ /* 0x000fca0000000000 */
[----:B------:R0:W-:Y:S04]  /*0790*/  STG.E.128 desc[UR6][R28.64], R16 ;  /* 0x000000101c007986 */ /* 0x0001e8000c101d06 */
[----:B------:R-:W2:Y:S04]  /*07a0*/  LDG.E.128 R8, desc[UR6][R22.64] ;  /* 0x0000000616087981 */ /* 0x000ea8000c1e1d00 */
[----:B------:R-:W2:Y:S01]  /*07b0*/  LDG.E.128 R12, desc[UR6][R24.64] ;  /* 0x00000006180c7981 */ /* 0x000ea2000c1e1d00 */
[----:B------:R-:W-:-:S05]  /*07c0*/  IADD3 R26, P0, PT, R6, R28, RZ ;  /* 0x0000001c061a7210 */ /* 0x000fca0007f1e0ff */
[----:B------:R-:W-:Y:S01]  /*07d0*/  IMAD.X R27, R4, 0x1, R29, P0 ;  /* 0x00000001041b7824 */ /* 0x000fe200000e061d */
[C---:B0-----:R-:W-:Y:S02]  /*07e0*/  IADD3 R18, P1, PT, R6.reuse, R22, RZ ;  /* 0x0000001606127210 */ /* 0x041fe40007f3e0ff */
[----:B------:R-:W-:-:S03]  /*07f0*/  IADD3 R28, P2, PT, R6, R24, RZ ;  /* 0x00000018061c7210 */ /* 0x000fc60007f5e0ff */
[C---:B------:R-:W-:Y:S02]  /*0800*/  IMAD.X R19, R4.reuse, 0x1, R23, P1 ;  /* 0x0000000104137824 */ /* 0x040fe400008e0617 */
        /* <DEDUP_REMOVED lines=10> */
[----:B0-----:R-:W-:-:S05]  /*08b0*/  IADD3 R26, P1, PT, R6, R18, RZ ;  /* 0x00000012061a7210 */ /* 0x001fca0007f3e0ff */
[----:B------:R-:W-:Y:S02]  /*08c0*/  IMAD.X R27, R4, 0x1, R19, P1 ;  /* 0x00000001041b7824 */ /* 0x000fe400008e0613 */
[----:B--2---:R-:W-:Y:S01]  /*08d0*/  HFMA2 R16, R8, R12, -RZ ;  /* 0x0000000c08107231 */ /* 0x004fe200001000ff */
[----:B------:R-:W-:Y:S01]  /*08e0*/  IADD3 R12, P2, PT, R6, R28, RZ ;  /* 0x0000001c060c7210 */ /* 0x000fe20007f5e0ff */
[----:B------:R-:W-:Y:S02]  /*08f0*/  HFMA2 R18, R10, R14, -RZ ;  /* 0x0000000e0a127231 */ /* 0x000fe400001000ff */
[----:B------:R-:W-:Y:S02]  /*0900*/  HMUL2 R17, R9, R13 ;  /* 0x0000000d09117232 */ /* 0x000fe40000000000 */
[----:B------:R-:W-:Y:S02]  /*0910*/  HMUL2 R19, R11, R15 ;  /* 0x0000000f0b137232 */ /* 0x000fe40000000000 */
[----:B------:R-:W-:-:S03]  /*0920*/  IMAD.X R13, R4, 0x1, R29, P2 ;  /* 0x00000001040d7824 */ /* 0x000fc600010e061d */
[----:B------:R1:W-:Y:S04]  /*0930*/  STG.E.128 desc[UR6][R24.64], R16 ;  /* 0x0000001018007986 */ /* 0x0003e8000c101d06 */
[----:B------:R-:W2:Y:S04]  /*0940*/  LDG.E.128 R8, desc[UR6][R26.64] ;  /* 0x000000061a087981 */ /* 0x000ea8000c1e1d00 */
[----:B------:R-:W2:Y:S01]  /*0950*/  LDG.E.128 R12, desc[UR6][R12.64] ;  /* 0x000000060c0c7981 */ /* 0x000ea2000c1e1d00 */
[----:B------:R-:W-:-:S05]  /*0960*/  IADD3 R20, P0, PT, R6, R24, RZ ;  /* 0x0000001806147210 */ /* 0x000fca0007f1e0ff */
[----:B------:R-:W-:Y:S01]  /*0970*/  IMAD.X R21, R4, 0x1, R25, P0 ;  /* 0x0000000104157824 */ /* 0x000fe200000e0619 */
[----:B------:R-:W-:-:S04]  /*0980*/  LEA R5, P0, R2, R5, 0x2 ;  /* 0x0000000502057211 */ /* 0x000fc800078010ff */
[----:B------:R-:W-:Y:S02]  /*0990*/  LEA.HI.X R3, R2, R3, RZ, 0x2, P0 ;  /* 0x0000000302037211 */ /* 0x000fe400000f14ff */
[----:B------:R-:W-:-:S04]  /*09a0*/  ISETP.GE.U32.AND P0, PT, R5, UR18, PT ;  /* 0x0000001205007c0c */ /* 0x000fc8000bf06070 */
[----:B------:R-:W-:Y:S01]  /*09b0*/  ISETP.GE.AND.EX P0, PT, R3, UR19, PT, P0 ;  /* 0x0000001303007c0c */ /* 0x000fe2000bf06300 */
[----:B--2---:R-:W-:Y:S02]  /*09c0*/  HFMA2 R8, R8, R12, -RZ ;  /* 0x0000000c08087231 */ /* 0x004fe400001000ff */
[----:B------:R-:W-:Y:S02]  /*09d0*/  HMUL2 R9, R9, R13 ;  /* 0x0000000d09097232 */ /* 0x000fe40000000000 */
[----:B------:R-:W-:Y:S02]  /*09e0*/  HFMA2 R10, R10, R14, -RZ ;  /* 0x0000000e0a0a7231 */ /* 0x000fe400001000ff */
[----:B------:R-:W-:-:S05]  /*09f0*/  HMUL2 R11, R11, R15 ;  /* 0x0000000f0b0b7232 */ /* 0x000fca0000000000 */
[----:B------:R1:W-:Y:S01]  /*0a00*/  STG.E.128 desc[UR6][R20.64], R8 ;  /* 0x0000000814007986 */ /* 0x0003e2000c101d06 */
[----:B------:R-:W-:Y:S05]  /*0a10*/  @!P0 BRA `(.L_x_18) ;  /* 0xfffffffc00148947 */ /* 0x000fea000383ffff */
.L_x_11:
[----:B------:R-:W-:Y:S05]  /*0a20*/  BSYNC.RECONVERGENT B0 ;  /* 0x0000000000007941 */ /* 0x000fea0003800200 */
.L_x_10:
        /* <DEDUP_REMOVED lines=19> */
        .weak           $__internal_1_$__cuda_sm20_div_u64
        .type           $__internal_1_$__cuda_sm20_div_u64,@function
        .size           $__internal_1_$__cuda_sm20_div_u64,(.L_x_22 - $__internal_1_$__cuda_sm20_div_u64)
$__internal_1_$__cuda_sm20_div_u64:
        /* <DEDUP_REMOVED lines=22> */
[----:B------:R-:W-:Y:S02]  /*0cc0*/  IMAD.MOV.U32 R9, RZ, RZ, RZ ;  /* 0x000000ffff097224 */ /* 0x000fe400078e00ff */
        /* <DEDUP_REMOVED lines=31> */
[----:B------:R-:W-:Y:S01]  /*0ec0*/  ISETP.GE.U32.AND P0, PT, R5, R2, PT ;  /* 0x000000020500720c */ /* 0x000fe20003f06070 */
[----:B------:R-:W-:Y:S01]  /*0ed0*/  IMAD.MOV.U32 R5, RZ, RZ, 0x0 ;  /* 0x00000000ff057424 */ /* 0x000fe200078e00ff */
[----:B------:R-:W-:Y:S02]  /*0ee0*/  IADD3 R6, P2, PT, R11, 0x1, RZ ;  /* 0x000000010b067810 */ /* 0x000fe40007f5e0ff */
[----:B------:R-:W-:-:S02]  /*0ef0*/  ISETP.GE.U32.AND.EX P0, PT, R9, RZ, PT, P0 ;  /* 0x000000ff0900720c */ /* 0x000fc40003f06100 */
[----:B------:R-:W-:Y:S01]  /*0f00*/  ISETP.NE.U32.AND P1, PT, R2, RZ, PT ;  /* 0x000000ff0200720c */ /* 0x000fe20003f25070 */
[----:B------:R-:W-:Y:S01]  /*0f10*/  IMAD.X R9, RZ, RZ, R8, P2 ;  /* 0x000000ffff097224 */ /* 0x000fe200010e0608 */
[----:B------:R-:W-:Y:S02]  /*0f20*/  SEL R6, R6, R11, P0 ;  /* 0x0000000b06067207 */ /* 0x000fe40000000000 */
[----:B------:R-:W-:Y:S02]  /*0f30*/  ISETP.NE.AND.EX P1, PT, RZ, RZ, PT, P1 ;  /* 0x000000ffff00720c */ /* 0x000fe40003f25310 */
[----:B------:R-:W-:Y:S02]  /*0f40*/  SEL R9, R9, R8, P0 ;  /* 0x0000000809097207 */ /* 0x000fe40000000000 */
[----:B------:R-:W-:Y:S02]  /*0f50*/  SEL R6, R6, 0xffffffff, P1 ;  /* 0xffffffff06067807 */ /* 0x000fe40000800000 */
[----:B------:R-:W-:Y:S01]  /*0f60*/  SEL R9, R9, 0xffffffff, P1 ;  /* 0xffffffff09097807 */ /* 0x000fe20000800000 */
[----:B------:R-:W-:Y:S06]  /*0f70*/  RET.REL.NODEC R4 `(_Z12ApplyGenericILi8E13SimpleFactoryI15MultiplyFunctorI6__halfEES2_JS2_S2_EEvT0_lP6PackedIT1_XT_EEDpPKS6_IT2_XT_EElPS7_DpPKSA_) ;  /* 0xfffffff004207950 */ /* 0x000fec0003c3ffff */
.L_x_19:
        /* <DEDUP_REMOVED lines=16> */
.L_x_22:


//--------------------- .text._Z3mulI6__halfEvPT_S2_S2_ --------------------------
	.section	.text._Z3mulI6__halfEvPT_S2_S2_,"ax",@progbits
	.align	128
        .global         _Z3mulI6__halfEvPT_S2_S2_
        .type           _Z3mulI6__halfEvPT_S2_S2_,@function
        .size           _Z3mulI6__halfEvPT_S2_S2_,(.L_x_25 - _Z3mulI6__halfEvPT_S2_S2_)
        .other          _Z3mulI6__halfEvPT_S2_S2_,@"STO_CUDA_ENTRY STV_DEFAULT"
_Z3mulI6__halfEvPT_S2_S2_:
.text._Z3mulI6__halfEvPT_S2_S2_:
[----:B------:R-:W-:Y:S01]  /*0000*/  LDC R1, c[0x0][0x37c] ;  /* 0x0000df00ff017b82 */ /* 0x000fe20000000800 */
[----:B------:R-:W0:Y:S07]  /*0010*/  S2R R9, SR_TID.X ;  /* 0x0000000000097919 */ /* 0x000e2e0000002100 */
[----:B------:R-:W0:Y:S01]  /*0020*/  S2UR UR6, SR_CTAID.X ;  /* 0x00000000000679c3 */ /* 0x000e220000002500 */
[----:B------:R-:W1:Y:S07]  /*0030*/  LDCU.64 UR4, c[0x0][0x358] ;  /* 0x00006b00ff0477ac */ /* 0x000e6e0008000a00 */
[----:B------:R-:W0:Y:S08]  /*0040*/  LDC R0, c[0x0][0x360] ;  /* 0x0000d800ff007b82 */ /* 0x000e300000000800 */
[----:B------:R-:W2:Y:S08]  /*0050*/  LDC.64 R2, c[0x0][0x380] ;  /* 0x0000e000ff027b82 */ /* 0x000eb00000000a00 */
[----:B------:R-:W3:Y:S01]  /*0060*/  LDC.64 R4, c[0x0][0x388] ;  /* 0x0000e200ff047b82 */ /* 0x000ee20000000a00 */
[----:B0-----:R-:W-:-:S07]  /*0070*/  IMAD R9, R0, UR6, R9 ;  /* 0x0000000600097c24 */ /* 0x001fce000f8e0209 */
[----:B------:R-:W0:Y:S01]  /*0080*/  LDC.64 R6, c[0x0][0x390] ;  /* 0x0000e400ff067b82 */ /* 0x000e220000000a00 */
[----:B--2---:R-:W-:-:S06]  /*0090*/  IMAD.WIDE R2, R9, 0x2, R2 ;  /* 0x0000000209027825 */ /* 0x004fcc00078e0202 */
[----:B-1----:R-:W2:Y:S01]  /*00a0*/  LDG.E.U16 R2, desc[UR4][R2.64] ;  /* 0x0000000402027981 */ /* 0x002ea2000c1e1500 */
[----:B---3--:R-:W-:-:S06]  /*00b0*/  IMAD.WIDE R4, R9, 0x2, R4 ;  /* 0x0000000209047825 */ /* 0x008fcc00078e0204 */
[----:B------:R-:W2:Y:S01]  /*00c0*/  LDG.E.U16 R5, desc[UR4][R4.64] ;  /* 0x0000000404057981 */ /* 0x000ea2000c1e1500 */
[----:B0-----:R-:W-:-:S04]  /*00d0*/  IMAD.WIDE R6, R9, 0x2, R6 ;  /* 0x0000000209067825 */ /* 0x001fc800078e0206 */
[----:B--2---:R-:W-:-:S05]  /*00e0*/  HMUL2 R5, R2.H0_H0, R5.H0_H0 ;  /* 0x2000000502057232 */ /* 0x004fca0000000800 */
[----:B------:R-:W-:Y:S01]  /*00f0*/  STG.E.U16 desc[UR4][R6.64], R5 ;  /* 0x0000000506007986 */ /* 0x000fe2000c101504 */
[----:B------:R-:W-:Y:S05]  /*0100*/  EXIT ;  /* 0x000000000000794d */ /* 0x000fea0003800000 */
.L_x_20:
        /* <DEDUP_REMOVED lines=15> */
.L_x_25:


//--------------------- .nv.shared.reserved.0     --------------------------
	.section	.nv.shared.reserved.0,"aw",@nobits
	.weak		__nv_reservedSMEM_offset_0_alias
	.size		__nv_reservedSMEM_offset_0_alias, 0, 64
	.other		__nv_reservedSMEM_offset_0_alias,@"STO_CUDA_RESERVED_SHARED STV_DEFAULT"
__nv_reservedSMEM_offset_0_alias:
	.zero		0
	.zero		64


//--------------------- .nv.constant0._Z12ApplyGenericILi1E13SimpleFactoryI15MultiplyFunctorI6__halfEES2_JS2_S2_EEvT0_lP6PackedIT1_XT_EEDpPKS6_IT2_XT_EElPS7_DpPKSA_ --------------------------
	.section	.nv.constant0._Z12ApplyGenericILi1E13SimpleFactoryI15MultiplyFunctorI6__halfEES2_JS2_S2_EEvT0_lP6PackedIT1_XT_EEDpPKS6_IT2_XT_EElPS7_DpPKSA_,"a",@progbits
	.sectionflags	@""
	.align	4
.nv.constant0._Z12ApplyGenericILi1E13SimpleFactoryI15MultiplyFunctorI6__halfEES2_JS2_S2_EEvT0_lP6PackedIT1_XT_EEDpPKS6_IT2_XT_EElPS7_DpPKSA_:
	.zero		968


//--------------------- .nv.constant0._Z12ApplyGenericILi8E13SimpleFactoryI15MultiplyFunctorI6__halfEES2_JS2_S2_EEvT0_lP6PackedIT1_XT_EEDpPKS6_IT2_XT_EElPS7_DpPKSA_ --------------------------
	.section	.nv.constant0._Z12ApplyGenericILi8E13SimpleFactoryI15MultiplyFunctorI6__halfEES2_JS2_S2_EEvT0_lP6PackedIT1_XT_EEDpPKS6_IT2_XT_EElPS7_DpPKSA_,"a",@progbits
	.sectionflags	@""
	.align	4
.nv.constant0._Z12ApplyGenericILi8E13SimpleFactoryI15MultiplyFunctorI6__halfEES2_JS2_S2_EEvT0_lP6PackedIT1_XT_EEDpPKS6_IT2_XT_EElPS7_DpPKSA_:
	.zero		968


//--------------------- .nv.constant0._Z3mulI6__halfEvPT_S2_S2_ --------------------------
	.section	.nv.constant0._Z3mulI6__halfEvPT_S2_S2_,"a",@progbits
	.sectionflags	@""
	.align	4
.nv.constant0._Z3mulI6__halfEvPT_S2_S2_:
	.zero		920


//--------------------- SYMBOLS --------------------------

	.type		.nv.reservedSmem.offset0,@object
	.size		.nv.reservedSmem.offset0,0x4
